	.target	sm_100a

	.elftype	@"ET_EXEC"


//--------------------- .note.nv.tkinfo           --------------------------
	.section	.note.nv.tkinfo,"",@"SHT_NOTE"
	.sectionflags	@"SHF_NOTE_NV_TKINFO"
	.tkinfo
        /*0018*/ 	.word	0x00000002
        /*0030*/ 	.string	""
        /*0030*/ 	.string	"ptxas"
        /*0030*/ 	.string	"Cuda compilation tools, release 13.0, V13.0.88"
        /*0030*/ 	.string	"Build cuda_13.0.r13.0/compiler.36424714_0"
        /*0030*/ 	.string	"-arch sm_100a -m 64 "



//--------------------- .note.nv.cuinfo           --------------------------
	.section	.note.nv.cuinfo,"",@"SHT_NOTE"
	.sectionflags	@"SHF_NOTE_NV_CUINFO"
        /*0018*/ 	.short	0x0002
        /*001a*/ 	.short	0x0064
        /*001c*/ 	.short	0x0082
	.zero		2


//--------------------- .nv.info                  --------------------------
	.section	.nv.info,"",@"SHT_CUDA_INFO"
	.align	4


	//----- nvinfo : EIATTR_REGCOUNT
	.align		4
        /*0000*/ 	.byte	0x04, 0x2f
        /*0002*/ 	.short	(.L_19 - .L_18)
	.align		4
.L_18:
        /*0004*/ 	.word	index@(_ZN7cutlass13device_kernelINS_4conv6kernel13ConvUniversalINS1_16ConvProblemShapeILNS1_8OperatorE2ELi2EEENS1_10collective14CollectiveConvINS1_47MainloopSm100TmaUmmaWarpSpecializedImplicitGemmILS5_2ELi12ELi2ELi1ELi2EN4cute5tupleIJNSA_1CILi1EEESD_SD_EEEEENSB_IJNSC_ILi128EEENSB_IJSG_EEENSB_IJNSC_ILi32EEEEEEEEENS_6half_tESL_NSA_8TiledMMAINSA_8MMA_AtomIJNSA_20SM100_MMA_F16BF16_SSISL_SL_fLi128ELi128ELNSA_4UMMA5MajorE1ELSQ_1ELNSP_7ScaleInE0ELSR_0EEEEEENSA_6LayoutISE_NSB_IJNSC_ILi0EEESV_SV_EEEEENSB_IJNSA_10UnderscoreESY_SY_EEEEENS7_6detail27Sm100ImplicitGemmTileTraitsINSA_13SM90_TMA_LOADENSA_14ComposedLayoutINSA_7SwizzleILi3ELi4ELi3EEENSA_18smem_ptr_flag_bitsILi16EEENSU_INSB_IJNSC_ILi64EEENSC_ILi8EEEEEENSB_IJSD_S19_EEEEEEEvEENS12_INSA_20SM90_TMA_LOAD_IM2COLES1E_vEEEENS_8epilogue10collective18CollectiveEpilogueINS1J_23Sm100TmaWarpSpecializedILi4ELi2ELi32ELb1ELb0EEEJSK_NSB_IJNSU_ISG_SD_EENSU_ISI_SD_EEEEESL_NSB_IJlNSB_IJSD_llEEESV_EEESL_S1S_NS1J_6fusion15FusionCallbacksIS1N_NS1T_17LinearCombinationISL_fSL_fLNS_15FloatRoundStyleE2EEESK_S1Q_JEEENSA_5SM1004TMEM4LOAD26SM100_TMEM_LOAD_32dp32b32xES13_NS14_INS15_ILi2ELi4ELi3EEES18_NSU_INSB_IJS1A_SI_EEENSB_IJSI_SD_EEEEEEENSA_39AutoVectorizingCopyWithAssumedAlignmentILi128EEENSA_14SM90_TMA_STOREES27_S29_S29_EEEvvEEEEvNT_6ParamsE)
        /*0008*/ 	.word	0x0000007a


	//----- nvinfo : EIATTR_FRAME_SIZE
	.align		4
.L_19:
        /*000c*/ 	.byte	0x04, 0x11
        /*000e*/ 	.short	(.L_21 - .L_20)
	.align		4
.L_20:
        /*0010*/ 	.word	index@($__internal_2_$__cuda_sm10x_tcgen05_guardrail_trap_unallocated_columns_being_dealloced)
        /*0014*/ 	.word	0x00000008


	//----- nvinfo : EIATTR_FRAME_SIZE
	.align		4
.L_21:
        /*0018*/ 	.byte	0x04, 0x11
        /*001a*/ 	.short	(.L_23 - .L_22)
	.align		4
.L_22:
        /*001c*/ 	.word	index@($__internal_1_$__cuda_sm10x_tcgen05_guardrail_trap_phase_invalid_during_alloc)
        /*0020*/ 	.word	0x00000008


	//----- nvinfo : EIATTR_FRAME_SIZE
	.align		4
.L_23:
        /*0024*/ 	.byte	0x04, 0x11
        /*0026*/ 	.short	(.L_25 - .L_24)
	.align		4
.L_24:
        /*0028*/ 	.word	index@($__internal_0_$__cuda_sm10x_tcgen05_guardrail_trap_col_being_dealloced_not_returned_by_alloc)
        /*002c*/ 	.word	0x00000008


	//----- nvinfo : EIATTR_FRAME_SIZE
	.align		4
.L_25:
        /*0030*/ 	.byte	0x04, 0x11
        /*0032*/ 	.short	(.L_27 - .L_26)
	.align		4
.L_26:
        /*0034*/ 	.word	index@(_ZN7cutlass13device_kernelINS_4conv6kernel13ConvUniversalINS1_16ConvProblemShapeILNS1_8OperatorE2ELi2EEENS1_10collective14CollectiveConvINS1_47MainloopSm100TmaUmmaWarpSpecializedImplicitGemmILS5_2ELi12ELi2ELi1ELi2EN4cute5tupleIJNSA_1CILi1EEESD_SD_EEEEENSB_IJNSC_ILi128EEENSB_IJSG_EEENSB_IJNSC_ILi32EEEEEEEEENS_6half_tESL_NSA_8TiledMMAINSA_8MMA_AtomIJNSA_20SM100_MMA_F16BF16_SSISL_SL_fLi128ELi128ELNSA_4UMMA5MajorE1ELSQ_1ELNSP_7ScaleInE0ELSR_0EEEEEENSA_6LayoutISE_NSB_IJNSC_ILi0EEESV_SV_EEEEENSB_IJNSA_10UnderscoreESY_SY_EEEEENS7_6detail27Sm100ImplicitGemmTileTraitsINSA_13SM90_TMA_LOADENSA_14ComposedLayoutINSA_7SwizzleILi3ELi4ELi3EEENSA_18smem_ptr_flag_bitsILi16EEENSU_INSB_IJNSC_ILi64EEENSC_ILi8EEEEEENSB_IJSD_S19_EEEEEEEvEENS12_INSA_20SM90_TMA_LOAD_IM2COLES1E_vEEEENS_8epilogue10collective18CollectiveEpilogueINS1J_23Sm100TmaWarpSpecializedILi4ELi2ELi32ELb1ELb0EEEJSK_NSB_IJNSU_ISG_SD_EENSU_ISI_SD_EEEEESL_NSB_IJlNSB_IJSD_llEEESV_EEESL_S1S_NS1J_6fusion15FusionCallbacksIS1N_NS1T_17LinearCombinationISL_fSL_fLNS_15FloatRoundStyleE2EEESK_S1Q_JEEENSA_5SM1004TMEM4LOAD26SM100_TMEM_LOAD_32dp32b32xES13_NS14_INS15_ILi2ELi4ELi3EEES18_NSU_INSB_IJS1A_SI_EEENSB_IJSI_SD_EEEEEEENSA_39AutoVectorizingCopyWithAssumedAlignmentILi128EEENSA_14SM90_TMA_STOREES27_S29_S29_EEEvvEEEEvNT_6ParamsE)
        /*0038*/ 	.word	0x00000008


	//----- nvinfo : EIATTR_MIN_STACK_SIZE
	.align		4
.L_27:
        /*003c*/ 	.byte	0x04, 0x12
        /*003e*/ 	.short	(.L_29 - .L_28)
	.align		4
.L_28:
        /*0040*/ 	.word	index@(_ZN7cutlass13device_kernelINS_4conv6kernel13ConvUniversalINS1_16ConvProblemShapeILNS1_8OperatorE2ELi2EEENS1_10collective14CollectiveConvINS1_47MainloopSm100TmaUmmaWarpSpecializedImplicitGemmILS5_2ELi12ELi2ELi1ELi2EN4cute5tupleIJNSA_1CILi1EEESD_SD_EEEEENSB_IJNSC_ILi128EEENSB_IJSG_EEENSB_IJNSC_ILi32EEEEEEEEENS_6half_tESL_NSA_8TiledMMAINSA_8MMA_AtomIJNSA_20SM100_MMA_F16BF16_SSISL_SL_fLi128ELi128ELNSA_4UMMA5MajorE1ELSQ_1ELNSP_7ScaleInE0ELSR_0EEEEEENSA_6LayoutISE_NSB_IJNSC_ILi0EEESV_SV_EEEEENSB_IJNSA_10UnderscoreESY_SY_EEEEENS7_6detail27Sm100ImplicitGemmTileTraitsINSA_13SM90_TMA_LOADENSA_14ComposedLayoutINSA_7SwizzleILi3ELi4ELi3EEENSA_18smem_ptr_flag_bitsILi16EEENSU_INSB_IJNSC_ILi64EEENSC_ILi8EEEEEENSB_IJSD_S19_EEEEEEEvEENS12_INSA_20SM90_TMA_LOAD_IM2COLES1E_vEEEENS_8epilogue10collective18CollectiveEpilogueINS1J_23Sm100TmaWarpSpecializedILi4ELi2ELi32ELb1ELb0EEEJSK_NSB_IJNSU_ISG_SD_EENSU_ISI_SD_EEEEESL_NSB_IJlNSB_IJSD_llEEESV_EEESL_S1S_NS1J_6fusion15FusionCallbacksIS1N_NS1T_17LinearCombinationISL_fSL_fLNS_15FloatRoundStyleE2EEESK_S1Q_JEEENSA_5SM1004TMEM4LOAD26SM100_TMEM_LOAD_32dp32b32xES13_NS14_INS15_ILi2ELi4ELi3EEES18_NSU_INSB_IJS1A_SI_EEENSB_IJSI_SD_EEEEEEENSA_39AutoVectorizingCopyWithAssumedAlignmentILi128EEENSA_14SM90_TMA_STOREES27_S29_S29_EEEvvEEEEvNT_6ParamsE)
        /*0044*/ 	.word	0x00000008
.L_29:


//--------------------- .nv.compat                --------------------------
	.section	.nv.compat,"",@"SHT_CUDA_COMPAT_INFO"
	.align	4
        /*0000*/ 	.byte	0x02, 0x09, 0x01, 0x00, 0x02, 0x02, 0x02, 0x00, 0x02, 0x05, 0x05, 0x00, 0x03, 0x07, 0x01, 0x01
        /*0010*/ 	.byte	0x02, 0x03, 0x01, 0x00, 0x02, 0x06, 0x01, 0x00, 0x04, 0x0b, 0x08, 0x00, 0x09, 0x00, 0x00, 0x00
        /*0020*/ 	.byte	0x00, 0x00, 0x00, 0x00


//--------------------- .nv.info._ZN7cutlass13device_kernelINS_4conv6kernel13ConvUniversalINS1_16ConvProblemShapeILNS1_8OperatorE2ELi2EEENS1_10collective14CollectiveConvINS1_47MainloopSm100TmaUmmaWarpSpecializedImplicitGemmILS5_2ELi12ELi2ELi1ELi2EN4cute5tupleIJNSA_1CILi1EEESD_SD_EEEEENSB_IJNSC_ILi128EEENSB_IJSG_EEENSB_IJNSC_ILi32EEEEEEEEENS_6half_tESL_NSA_8TiledMMAINSA_8MMA_AtomIJNSA_20SM100_MMA_F16BF16_SSISL_SL_fLi128ELi128ELNSA_4UMMA5MajorE1ELSQ_1ELNSP_7ScaleInE0ELSR_0EEEEEENSA_6LayoutISE_NSB_IJNSC_ILi0EEESV_SV_EEEEENSB_IJNSA_10UnderscoreESY_SY_EEEEENS7_6detail27Sm100ImplicitGemmTileTraitsINSA_13SM90_TMA_LOADENSA_14ComposedLayoutINSA_7SwizzleILi3ELi4ELi3EEENSA_18smem_ptr_flag_bitsILi16EEENSU_INSB_IJNSC_ILi64EEENSC_ILi8EEEEEENSB_IJSD_S19_EEEEEEEvEENS12_INSA_20SM90_TMA_LOAD_IM2COLES1E_vEEEENS_8epilogue10collective18CollectiveEpilogueINS1J_23Sm100TmaWarpSpecializedILi4ELi2ELi32ELb1ELb0EEEJSK_NSB_IJNSU_ISG_SD_EENSU_ISI_SD_EEEEESL_NSB_IJlNSB_IJSD_llEEESV_EEESL_S1S_NS1J_6fusion15FusionCallbacksIS1N_NS1T_17LinearCombinationISL_fSL_fLNS_15FloatRoundStyleE2EEESK_S1Q_JEEENSA_5SM1004TMEM4LOAD26SM100_TMEM_LOAD_32dp32b32xES13_NS14_INS15_ILi2ELi4ELi3EEES18_NSU_INSB_IJS1A_SI_EEENSB_IJSI_SD_EEEEEEENSA_39AutoVectorizingCopyWithAssumedAlignmentILi128EEENSA_14SM90_TMA_STOREES27_S29_S29_EEEvvEEEEvNT_6ParamsE --------------------------
	.section	.nv.info._ZN7cutlass13device_kernelINS_4conv6kernel13ConvUniversalINS1_16ConvProblemShapeILNS1_8OperatorE2ELi2EEENS1_10collective14CollectiveConvINS1_47MainloopSm100TmaUmmaWarpSpecializedImplicitGemmILS5_2ELi12ELi2ELi1ELi2EN4cute5tupleIJNSA_1CILi1EEESD_SD_EEEEENSB_IJNSC_ILi128EEENSB_IJSG_EEENSB_IJNSC_ILi32EEEEEEEEENS_6half_tESL_NSA_8TiledMMAINSA_8MMA_AtomIJNSA_20SM100_MMA_F16BF16_SSISL_SL_fLi128ELi128ELNSA_4UMMA5MajorE1ELSQ_1ELNSP_7ScaleInE0ELSR_0EEEEEENSA_6LayoutISE_NSB_IJNSC_ILi0EEESV_SV_EEEEENSB_IJNSA_10UnderscoreESY_SY_EEEEENS7_6detail27Sm100ImplicitGemmTileTraitsINSA_13SM90_TMA_LOADENSA_14ComposedLayoutINSA_7SwizzleILi3ELi4ELi3EEENSA_18smem_ptr_flag_bitsILi16EEENSU_INSB_IJNSC_ILi64EEENSC_ILi8EEEEEENSB_IJSD_S19_EEEEEEEvEENS12_INSA_20SM90_TMA_LOAD_IM2COLES1E_vEEEENS_8epilogue10collective18CollectiveEpilogueINS1J_23Sm100TmaWarpSpecializedILi4ELi2ELi32ELb1ELb0EEEJSK_NSB_IJNSU_ISG_SD_EENSU_ISI_SD_EEEEESL_NSB_IJlNSB_IJSD_llEEESV_EEESL_S1S_NS1J_6fusion15FusionCallbacksIS1N_NS1T_17LinearCombinationISL_fSL_fLNS_15FloatRoundStyleE2EEESK_S1Q_JEEENSA_5SM1004TMEM4LOAD26SM100_TMEM_LOAD_32dp32b32xES13_NS14_INS15_ILi2ELi4ELi3EEES18_NSU_INSB_IJS1A_SI_EEENSB_IJSI_SD_EEEEEEENSA_39AutoVectorizingCopyWithAssumedAlignmentILi128EEENSA_14SM90_TMA_STOREES27_S29_S29_EEEvvEEEEvNT_6ParamsE,"",@"SHT_CUDA_INFO"
	.sectionflags	@""
	.align	4


	//----- nvinfo : EIATTR_CUDA_API_VERSION
	.align		4
        /*0000*/ 	.byte	0x04, 0x37
        /*0002*/ 	.short	(.L_31 - .L_30)
.L_30:
        /*0004*/ 	.word	0x00000082


	//----- nvinfo : EIATTR_KPARAM_INFO
	.align		4
.L_31:
        /*0008*/ 	.byte	0x04, 0x17
        /*000a*/ 	.short	(.L_33 - .L_32)
.L_32:
        /*000c*/ 	.word	0x00000000
        /*0010*/ 	.short	0x0000
        /*0012*/ 	.short	0x0000
        /*0014*/ 	.byte	0x00, 0xf0, 0x01, 0x20


	//----- nvinfo : EIATTR_AT_ENTRY_FRAGMENTS
	.align		4
.L_33:
        /*0018*/ 	.byte	0x04, 0x4f
        /*001a*/ 	.short	(.L_35 - .L_34)


	//   ....[0]....
.L_34:
        /*001c*/ 	.word	0x00000006


	//----- nvinfo : EIATTR_RESERVED_SMEM_USED
	.align		4
.L_35:
        /*0020*/ 	.byte	0x01, 0x41
	.zero		2


	//----- nvinfo : EIATTR_SPARSE_MMA_MASK
	.align		4
        /*0024*/ 	.byte	0x03, 0x50
        /*0026*/ 	.short	0x0000


	//----- nvinfo : EIATTR_TCGEN05_1CTA_USED
	.align		4
        /*0028*/ 	.byte	0x01, 0x51
	.zero		2


	//----- nvinfo : EIATTR_MAXREG_COUNT
	.align		4
        /*002c*/ 	.byte	0x03, 0x1b
        /*002e*/ 	.short	0x00ff


	//----- nvinfo : EIATTR_NUM_BARRIERS
	.align		4
        /*0030*/ 	.byte	0x02, 0x4c
        /*0032*/ 	.byte	0x07
	.zero		1


	//----- nvinfo : EIATTR_EXTERNS
	.align		4
        /*0034*/ 	.byte	0x04, 0x0f
        /*0036*/ 	.short	(.L_37 - .L_36)


	//   ....[0]....
	.align		4
.L_36:
        /*0038*/ 	.word	index@(__assertfail)


	//----- nvinfo : EIATTR_MERCURY_ISA_VERSION
	.align		4
.L_37:
        /*003c*/ 	.byte	0x03, 0x5f
        /*003e*/ 	.short	0x0101


	//----- nvinfo : EIATTR_INT_WARP_WIDE_INSTR_OFFSETS
	.align		4
        /*0040*/ 	.byte	0x04, 0x31
        /*0042*/ 	.short	(.L_39 - .L_38)


	//   ....[0]....
.L_38:
        /*0044*/ 	.word	0x00004270


	//   ....[1]....
        /*0048*/ 	.word	0x00004290


	//   ....[2]....
        /*004c*/ 	.word	0x000042c0


	//   ....[3]....
        /*0050*/ 	.word	0x00005300


	//   ....[4]....
        /*0054*/ 	.word	0x00005360


	//   ....[5]....
        /*0058*/ 	.word	0x00005440


	//   ....[6]....
        /*005c*/ 	.word	0x000054c0


	//   ....[7]....
        /*0060*/ 	.word	0x000055c0


	//   ....[8]....
        /*0064*/ 	.word	0x00005650


	//   ....[9]....
        /*0068*/ 	.word	0x00005760


	//   ....[10]....
        /*006c*/ 	.word	0x00005810


	//----- nvinfo : EIATTR_COOP_GROUP_MASK_REGIDS
	.align		4
.L_39:
        /*0070*/ 	.byte	0x04, 0x29
        /*0072*/ 	.short	(.L_41 - .L_40)


	//   ....[0]....
.L_40:
        /*0074*/ 	.word	0xffffffff


	//   ....[1]....
        /*0078*/ 	.word	0xffffffff


	//   ....[2]....
        /*007c*/ 	.word	0xffffffff


	//   ....[3]....
        /*0080*/ 	.word	0xffffffff


	//   ....[4]....
        /*0084*/ 	.word	0xffffffff


	//   ....[5]....
        /*0088*/ 	.word	0xffffffff


	//   ....[6]....
        /*008c*/ 	.word	0xffffffff


	//   ....[7]....
        /*0090*/ 	.word	0xffffffff


	//   ....[8]....
        /*0094*/ 	.word	0xffffffff


	//   ....[9]....
        /*0098*/ 	.word	0xffffffff


	//   ....[10]....
        /*009c*/ 	.word	0xffffffff


	//   ....[11]....
        /*00a0*/ 	.word	0xffffffff


	//----- nvinfo : EIATTR_COOP_GROUP_INSTR_OFFSETS
	.align		4
.L_41:
        /*00a4*/ 	.byte	0x04, 0x28
        /*00a6*/ 	.short	(.L_43 - .L_42)


	//   ....[0]....
.L_42:
        /*00a8*/ 	.word	0x00000090


	//   ....[1]....
        /*00ac*/ 	.word	0x00000500


	//   ....[2]....
        /*00b0*/ 	.word	0x000007a0


	//   ....[3]....
        /*00b4*/ 	.word	0x00000940


	//   ....[4]....
        /*00b8*/ 	.word	0x00000a40


	//   ....[5]....
        /*00bc*/ 	.word	0x00000b90


	//   ....[6]....
        /*00c0*/ 	.word	0x00002570


	//   ....[7]....
        /*00c4*/ 	.word	0x000036c0


	//   ....[8]....
        /*00c8*/ 	.word	0x000038d0


	//   ....[9]....
        /*00cc*/ 	.word	0x00003900


	//   ....[10]....
        /*00d0*/ 	.word	0x00004150


	//   ....[11]....
        /*00d4*/ 	.word	0x00004390


	//----- nvinfo : EIATTR_VRC_CTA_INIT_COUNT
	.align		4
.L_43:
        /*00d8*/ 	.byte	0x02, 0x4a
        /*00da*/ 	.byte	0x80
	.zero		1


	//----- nvinfo : EIATTR_SYSCALL_OFFSETS
	.align		4
        /*00dc*/ 	.byte	0x04, 0x46
        /*00de*/ 	.short	(.L_45 - .L_44)


	//   ....[0]....
.L_44:
        /*00e0*/ 	.word	0x00006870


	//   ....[1]....
        /*00e4*/ 	.word	0x00006960


	//   ....[2]....
        /*00e8*/ 	.word	0x00007130


	//   ....[3]....
        /*00ec*/ 	.word	0x00007db0


	//   ....[4]....
        /*00f0*/ 	.word	0x000089f0


	//   ....[5]....
        /*00f4*/ 	.word	0x00009620


	//----- nvinfo : EIATTR_MBARRIER_INSTR_OFFSETS
	.align		4
.L_45:
        /*00f8*/ 	.byte	0x04, 0x39
        /*00fa*/ 	.short	(.L_47 - .L_46)


	//   ....[0]....
.L_46:
        /*00fc*/ 	.word	0x00000600
        /*0100*/ 	.word	0x000000ff
        /*0104*/ 	.word	0x00000000
        /*0108*/ 	.short	0x0100
        /*010a*/ 	.byte	0x04
	.zero		1


	//   ....[1]....
        /*010c*/ 	.word	0x00000610
        /*0110*/ 	.word	0x000000ff
        /*0114*/ 	.word	0x00000060
        /*0118*/ 	.short	0x0100
        /*011a*/ 	.byte	0x04
	.zero		1


	//   ....[2]....
        /*011c*/ 	.word	0x00000620
        /*0120*/ 	.word	0x000000ff
        /*0124*/ 	.word	0x00000008
        /*0128*/ 	.short	0x0100
        /*012a*/ 	.byte	0x04
	.zero		1


	//   ....[3]....
        /*012c*/ 	.word	0x00000630
        /*0130*/ 	.word	0x000000ff
        /*0134*/ 	.word	0x00000068
        /*0138*/ 	.short	0x0100
        /*013a*/ 	.byte	0x04
	.zero		1


	//   ....[4]....
        /*013c*/ 	.word	0x00000640
        /*0140*/ 	.word	0x000000ff
        /*0144*/ 	.word	0x00000010
        /*0148*/ 	.short	0x0100
        /*014a*/ 	.byte	0x04
	.zero		1


	//   ....[5]....
        /*014c*/ 	.word	0x00000650
        /*0150*/ 	.word	0x000000ff
        /*0154*/ 	.word	0x00000070
        /*0158*/ 	.short	0x0100
        /*015a*/ 	.byte	0x04
	.zero		1


	//   ....[6]....
        /*015c*/ 	.word	0x00000660
        /*0160*/ 	.word	0x000000ff
        /*0164*/ 	.word	0x00000018
        /*0168*/ 	.short	0x0100
        /*016a*/ 	.byte	0x04
	.zero		1


	//   ....[7]....
        /*016c*/ 	.word	0x00000670
        /*0170*/ 	.word	0x000000ff
        /*0174*/ 	.word	0x00000078
        /*0178*/ 	.short	0x0100
        /*017a*/ 	.byte	0x04
	.zero		1


	//   ....[8]....
        /*017c*/ 	.word	0x00000680
        /*0180*/ 	.word	0x000000ff
        /*0184*/ 	.word	0x00000020
        /*0188*/ 	.short	0x0100
        /*018a*/ 	.byte	0x04
	.zero		1


	//   ....[9]....
        /*018c*/ 	.word	0x00000690
        /*0190*/ 	.word	0x000000ff
        /*0194*/ 	.word	0x00000080
        /*0198*/ 	.short	0x0100
        /*019a*/ 	.byte	0x04
	.zero		1


	//   ....[10]....
        /*019c*/ 	.word	0x000006a0
        /*01a0*/ 	.word	0x000000ff
        /*01a4*/ 	.word	0x00000028
        /*01a8*/ 	.short	0x0100
        /*01aa*/ 	.byte	0x04
	.zero		1


	//   ....[11]....
        /*01ac*/ 	.word	0x000006b0
        /*01b0*/ 	.word	0x000000ff
        /*01b4*/ 	.word	0x00000088
        /*01b8*/ 	.short	0x0100
        /*01ba*/ 	.byte	0x04
	.zero		1


	//   ....[12]....
        /*01bc*/ 	.word	0x000006c0
        /*01c0*/ 	.word	0x000000ff
        /*01c4*/ 	.word	0x00000030
        /*01c8*/ 	.short	0x0100
        /*01ca*/ 	.byte	0x04
	.zero		1


	//   ....[13]....
        /*01cc*/ 	.word	0x000006d0
        /*01d0*/ 	.word	0x000000ff
        /*01d4*/ 	.word	0x00000090
        /*01d8*/ 	.short	0x0100
        /*01da*/ 	.byte	0x04
	.zero		1


	//   ....[14]....
        /*01dc*/ 	.word	0x000006e0
        /*01e0*/ 	.word	0x000000ff
        /*01e4*/ 	.word	0x00000038
        /*01e8*/ 	.short	0x0100
        /*01ea*/ 	.byte	0x04
	.zero		1


	//   ....[15]....
        /*01ec*/ 	.word	0x000006f0
        /*01f0*/ 	.word	0x000000ff
        /*01f4*/ 	.word	0x00000098
        /*01f8*/ 	.short	0x0100
        /*01fa*/ 	.byte	0x04
	.zero		1


	//   ....[16]....
        /*01fc*/ 	.word	0x00000700
        /*0200*/ 	.word	0x000000ff
        /*0204*/ 	.word	0x00000040
        /*0208*/ 	.short	0x0100
        /*020a*/ 	.byte	0x04
	.zero		1


	//   ....[17]....
        /*020c*/ 	.word	0x00000710
        /*0210*/ 	.word	0x000000ff
        /*0214*/ 	.word	0x000000a0
        /*0218*/ 	.short	0x0100
        /*021a*/ 	.byte	0x04
	.zero		1


	//   ....[18]....
        /*021c*/ 	.word	0x00000720
        /*0220*/ 	.word	0x000000ff
        /*0224*/ 	.word	0x00000048
        /*0228*/ 	.short	0x0100
        /*022a*/ 	.byte	0x04
	.zero		1


	//   ....[19]....
        /*022c*/ 	.word	0x00000730
        /*0230*/ 	.word	0x000000ff
        /*0234*/ 	.word	0x000000a8
        /*0238*/ 	.short	0x0100
        /*023a*/ 	.byte	0x04
	.zero		1


	//   ....[20]....
        /*023c*/ 	.word	0x00000740
        /*0240*/ 	.word	0x000000ff
        /*0244*/ 	.word	0x00000050
        /*0248*/ 	.short	0x0100
        /*024a*/ 	.byte	0x04
	.zero		1


	//   ....[21]....
        /*024c*/ 	.word	0x00000750
        /*0250*/ 	.word	0x000000ff
        /*0254*/ 	.word	0x000000b0
        /*0258*/ 	.short	0x0100
        /*025a*/ 	.byte	0x04
	.zero		1


	//   ....[22]....
        /*025c*/ 	.word	0x00000760
        /*0260*/ 	.word	0x000000ff
        /*0264*/ 	.word	0x00000058
        /*0268*/ 	.short	0x0100
        /*026a*/ 	.byte	0x04
	.zero		1


	//   ....[23]....
        /*026c*/ 	.word	0x00000770
        /*0270*/ 	.word	0x000000ff
        /*0274*/ 	.word	0x000000b8
        /*0278*/ 	.short	0x0100
        /*027a*/ 	.byte	0x04
	.zero		1


	//   ....[24]....
        /*027c*/ 	.word	0x000008b0
        /*0280*/ 	.word	0x000000ff
        /*0284*/ 	.word	0x000000c0
        /*0288*/ 	.short	0x0100
        /*028a*/ 	.byte	0x04
	.zero		1


	//   ....[25]....
        /*028c*/ 	.word	0x000008c0
        /*0290*/ 	.word	0x000000ff
        /*0294*/ 	.word	0x000000e0
        /*0298*/ 	.short	0x0100
        /*029a*/ 	.byte	0x04
	.zero		1


	//   ....[26]....
        /*029c*/ 	.word	0x000008d0
        /*02a0*/ 	.word	0x000000ff
        /*02a4*/ 	.word	0x000000c8
        /*02a8*/ 	.short	0x0100
        /*02aa*/ 	.byte	0x04
	.zero		1


	//   ....[27]....
        /*02ac*/ 	.word	0x000008e0
        /*02b0*/ 	.word	0x000000ff
        /*02b4*/ 	.word	0x000000e8
        /*02b8*/ 	.short	0x0100
        /*02ba*/ 	.byte	0x04
	.zero		1


	//   ....[28]....
        /*02bc*/ 	.word	0x000008f0
        /*02c0*/ 	.word	0x000000ff
        /*02c4*/ 	.word	0x000000d0
        /*02c8*/ 	.short	0x0100
        /*02ca*/ 	.byte	0x04
	.zero		1


	//   ....[29]....
        /*02cc*/ 	.word	0x00000900
        /*02d0*/ 	.word	0x000000ff
        /*02d4*/ 	.word	0x000000f0
        /*02d8*/ 	.short	0x0100
        /*02da*/ 	.byte	0x04
	.zero		1


	//   ....[30]....
        /*02dc*/ 	.word	0x00000910
        /*02e0*/ 	.word	0x000000ff
        /*02e4*/ 	.word	0x000000d8
        /*02e8*/ 	.short	0x0100
        /*02ea*/ 	.byte	0x04
	.zero		1


	//   ....[31]....
        /*02ec*/ 	.word	0x00000920
        /*02f0*/ 	.word	0x000000ff
        /*02f4*/ 	.word	0x000000f8
        /*02f8*/ 	.short	0x0100
        /*02fa*/ 	.byte	0x04
	.zero		1


	//   ....[32]....
        /*02fc*/ 	.word	0x00000a10
        /*0300*/ 	.word	0x000000ff
        /*0304*/ 	.word	0x00000100
        /*0308*/ 	.short	0x0100
        /*030a*/ 	.byte	0x06
	.zero		1


	//   ....[33]....
        /*030c*/ 	.word	0x00000a20
        /*0310*/ 	.word	0x000000ff
        /*0314*/ 	.word	0x00000108
        /*0318*/ 	.short	0x0100
        /*031a*/ 	.byte	0x06
	.zero		1


	//   ....[34]....
        /*031c*/ 	.word	0x00000b60
        /*0320*/ 	.word	0x000000ff
        /*0324*/ 	.word	0x00000110
        /*0328*/ 	.short	0x0100
        /*032a*/ 	.byte	0x06
	.zero		1


	//   ....[35]....
        /*032c*/ 	.word	0x00000b70
        /*0330*/ 	.word	0x000000ff
        /*0334*/ 	.word	0x00000118
        /*0338*/ 	.short	0x0100
        /*033a*/ 	.byte	0x06
	.zero		1


	//   ....[36]....
        /*033c*/ 	.word	0x00000cc0
        /*0340*/ 	.word	0x000000ff
        /*0344*/ 	.word	0x00000120
        /*0348*/ 	.short	0x0100
        /*034a*/ 	.byte	0x04
	.zero		1


	//   ....[37]....
        /*034c*/ 	.word	0x00000cd0
        /*0350*/ 	.word	0x000000ff
        /*0354*/ 	.word	0x00000130
        /*0358*/ 	.short	0x0100
        /*035a*/ 	.byte	0x04
	.zero		1


	//   ....[38]....
        /*035c*/ 	.word	0x00000ce0
        /*0360*/ 	.word	0x000000ff
        /*0364*/ 	.word	0x00000128
        /*0368*/ 	.short	0x0100
        /*036a*/ 	.byte	0x04
	.zero		1


	//   ....[39]....
        /*036c*/ 	.word	0x00000cf0
        /*0370*/ 	.word	0x000000ff
        /*0374*/ 	.word	0x00000138
        /*0378*/ 	.short	0x0100
        /*037a*/ 	.byte	0x04
	.zero		1


	//   ....[40]....
        /*037c*/ 	.word	0x000018a0
        /*0380*/ 	.word	0x000000ff
        /*0384*/ 	.word	0x00000060
        /*0388*/ 	.short	0x010a
        /*038a*/ 	.byte	0x07
	.zero		1


	//   ....[41]....
        /*038c*/ 	.word	0x00001bf0
        /*0390*/ 	.word	0x000000ff
        /*0394*/ 	.word	0x00000060
        /*0398*/ 	.short	0x010a
        /*039a*/ 	.byte	0x29
	.zero		1


	//   ....[42]....
        /*039c*/ 	.word	0x00001d60
        /*03a0*/ 	.word	0x000000ff
        /*03a4*/ 	.word	0x00000060
        /*03a8*/ 	.short	0x010a
        /*03aa*/ 	.byte	0x08
	.zero		1


	//   ....[43]....
        /*03ac*/ 	.word	0x00001ff0
        /*03b0*/ 	.word	0x000000ff
        /*03b4*/ 	.word	0x00000108
        /*03b8*/ 	.short	0x0101
        /*03ba*/ 	.byte	0x26
	.zero		1


	//   ....[44]....
        /*03bc*/ 	.word	0x00002020
        /*03c0*/ 	.word	0x000000ff
        /*03c4*/ 	.word	0x00000060
        /*03c8*/ 	.short	0x010a
        /*03ca*/ 	.byte	0x04
	.zero		1


	//   ....[45]....
        /*03cc*/ 	.word	0x00002180
        /*03d0*/ 	.word	0x000000ff
        /*03d4*/ 	.word	0x00000060
        /*03d8*/ 	.short	0x010a
        /*03da*/ 	.byte	0x1d
	.zero		1


	//   ....[46]....
        /*03dc*/ 	.word	0x000022f0
        /*03e0*/ 	.word	0x000000ff
        /*03e4*/ 	.word	0x00000060
        /*03e8*/ 	.short	0x010a
        /*03ea*/ 	.byte	0x09
	.zero		1


	//   ....[47]....
        /*03ec*/ 	.word	0x00002580
        /*03f0*/ 	.word	0x000000ff
        /*03f4*/ 	.word	0x00000110
        /*03f8*/ 	.short	0x010a
        /*03fa*/ 	.byte	0x26
	.zero		1


	//   ....[48]....
        /*03fc*/ 	.word	0x00002640
        /*0400*/ 	.word	0x000000ff
        /*0404*/ 	.word	0x00000000
        /*0408*/ 	.short	0x0101
        /*040a*/ 	.byte	0x04
	.zero		1


	//   ....[49]....
        /*040c*/ 	.word	0x00002c30
        /*0410*/ 	.word	0x000000ff
        /*0414*/ 	.word	0x00000000
        /*0418*/ 	.short	0x010a
        /*041a*/ 	.byte	0x04
	.zero		1


	//   ....[50]....
        /*041c*/ 	.word	0x00002cd0
        /*0420*/ 	.word	0x000000ff
        /*0424*/ 	.word	0x00000000
        /*0428*/ 	.short	0x010a
        /*042a*/ 	.byte	0x05
	.zero		1


	//   ....[51]....
        /*042c*/ 	.word	0x00002d70
        /*0430*/ 	.word	0x000000ff
        /*0434*/ 	.word	0x00000000
        /*0438*/ 	.short	0x010a
        /*043a*/ 	.byte	0x05
	.zero		1


	//   ....[52]....
        /*043c*/ 	.word	0x00002e10
        /*0440*/ 	.word	0x000000ff
        /*0444*/ 	.word	0x00000000
        /*0448*/ 	.short	0x010a
        /*044a*/ 	.byte	0x05
	.zero		1


	//   ....[53]....
        /*044c*/ 	.word	0x00002eb0
        /*0450*/ 	.word	0x000000ff
        /*0454*/ 	.word	0x00000000
        /*0458*/ 	.short	0x010a
        /*045a*/ 	.byte	0x05
	.zero		1


	//   ....[54]....
        /*045c*/ 	.word	0x00002f50
        /*0460*/ 	.word	0x000000ff
        /*0464*/ 	.word	0x00000000
        /*0468*/ 	.short	0x010a
        /*046a*/ 	.byte	0x05
	.zero		1


	//   ....[55]....
        /*046c*/ 	.word	0x00002ff0
        /*0470*/ 	.word	0x000000ff
        /*0474*/ 	.word	0x00000000
        /*0478*/ 	.short	0x010a
        /*047a*/ 	.byte	0x05
	.zero		1


	//   ....[56]....
        /*047c*/ 	.word	0x00003090
        /*0480*/ 	.word	0x000000ff
        /*0484*/ 	.word	0x00000000
        /*0488*/ 	.short	0x010a
        /*048a*/ 	.byte	0x05
	.zero		1


	//   ....[57]....
        /*048c*/ 	.word	0x00003130
        /*0490*/ 	.word	0x000000ff
        /*0494*/ 	.word	0x00000000
        /*0498*/ 	.short	0x010a
        /*049a*/ 	.byte	0x05
	.zero		1


	//   ....[58]....
        /*049c*/ 	.word	0x000031d0
        /*04a0*/ 	.word	0x000000ff
        /*04a4*/ 	.word	0x00000000
        /*04a8*/ 	.short	0x010a
        /*04aa*/ 	.byte	0x05
	.zero		1


	//   ....[59]....
        /*04ac*/ 	.word	0x00003270
        /*04b0*/ 	.word	0x000000ff
        /*04b4*/ 	.word	0x00000000
        /*04b8*/ 	.short	0x010a
        /*04ba*/ 	.byte	0x05
	.zero		1


	//   ....[60]....
        /*04bc*/ 	.word	0x00003320
        /*04c0*/ 	.word	0x00000000
        /*04c4*/ 	.word	0x00000000
        /*04c8*/ 	.short	0x010a
        /*04ca*/ 	.byte	0xff
	.zero		1


	//   ....[61]....
        /*04cc*/ 	.word	0x00003470
        /*04d0*/ 	.word	0x000000ff
        /*04d4*/ 	.word	0x00000118
        /*04d8*/ 	.short	0x010a
        /*04da*/ 	.byte	0x04
	.zero		1


	//   ....[62]....
        /*04dc*/ 	.word	0x00003510
        /*04e0*/ 	.word	0x000000ff
        /*04e4*/ 	.word	0x00000110
        /*04e8*/ 	.short	0x010a
        /*04ea*/ 	.byte	0x04
	.zero		1


	//   ....[63]....
        /*04ec*/ 	.word	0x000035b0
        /*04f0*/ 	.word	0x000000ff
        /*04f4*/ 	.word	0x00000000
        /*04f8*/ 	.short	0x0101
        /*04fa*/ 	.byte	0x05
	.zero		1


	//   ....[64]....
        /*04fc*/ 	.word	0x000035f0
        /*0500*/ 	.word	0x000000ff
        /*0504*/ 	.word	0x00000118
        /*0508*/ 	.short	0x0106
        /*050a*/ 	.byte	0x04
	.zero		1


	//   ....[65]....
        /*050c*/ 	.word	0x00003630
        /*0510*/ 	.word	0x00000000
        /*0514*/ 	.word	0x00000118
        /*0518*/ 	.short	0x010a
        /*051a*/ 	.byte	0xff
	.zero		1


	//   ....[66]....
        /*051c*/ 	.word	0x00003b50
        /*0520*/ 	.word	0x000000ff
        /*0524*/ 	.word	0x00000110
        /*0528*/ 	.short	0x010a
        /*052a*/ 	.byte	0x13
	.zero		1


	//   ....[67]....
        /*052c*/ 	.word	0x00003c00
        /*0530*/ 	.word	0x000000ff
        /*0534*/ 	.word	0x00000000
        /*0538*/ 	.short	0x0101
        /*053a*/ 	.byte	0x1e
	.zero		1


	//   ....[68]....
        /*053c*/ 	.word	0x00003c10
        /*0540*/ 	.word	0x000000ff
        /*0544*/ 	.word	0x00000130
        /*0548*/ 	.short	0x010a
        /*054a*/ 	.byte	0x17
	.zero		1


	//   ....[69]....
        /*054c*/ 	.word	0x00003ca0
        /*0550*/ 	.word	0x000000ff
        /*0554*/ 	.word	0x00000000
        /*0558*/ 	.short	0x010a
        /*055a*/ 	.byte	0x04
	.zero		1


	//   ....[70]....
        /*055c*/ 	.word	0x00003d40
        /*0560*/ 	.word	0x000000ff
        /*0564*/ 	.word	0x00000000
        /*0568*/ 	.short	0x010a
        /*056a*/ 	.byte	0x0f
	.zero		1


	//   ....[71]....
        /*056c*/ 	.word	0x00003e80
        /*0570*/ 	.word	0x000000ff
        /*0574*/ 	.word	0x00000000
        /*0578*/ 	.short	0x010a
        /*057a*/ 	.byte	0x04
	.zero		1


	//   ....[72]....
        /*057c*/ 	.word	0x000040a0
        /*0580*/ 	.word	0x000000ff
        /*0584*/ 	.word	0x00000000
        /*0588*/ 	.short	0x010a
        /*058a*/ 	.byte	0x04
	.zero		1


	//   ....[73]....
        /*058c*/ 	.word	0x00004130
        /*0590*/ 	.word	0x000000ff
        /*0594*/ 	.word	0x00000000
        /*0598*/ 	.short	0x010a
        /*059a*/ 	.byte	0x04
	.zero		1


	//   ....[74]....
        /*059c*/ 	.word	0x00004830
        /*05a0*/ 	.word	0x000000ff
        /*05a4*/ 	.word	0x00000110
        /*05a8*/ 	.short	0x010a
        /*05aa*/ 	.byte	0x1f
	.zero		1


	//   ....[75]....
        /*05ac*/ 	.word	0x000048d0
        /*05b0*/ 	.word	0x000000ff
        /*05b4*/ 	.word	0x00000000
        /*05b8*/ 	.short	0x0101
        /*05ba*/ 	.byte	0x38
	.zero		1


	//   ....[76]....
        /*05bc*/ 	.word	0x00004df0
        /*05c0*/ 	.word	0x000000ff
        /*05c4*/ 	.word	0x00000108
        /*05c8*/ 	.short	0x010a
        /*05ca*/ 	.byte	0x1f
	.zero		1


	//   ....[77]....
        /*05cc*/ 	.word	0x000052a0
        /*05d0*/ 	.word	0x000000ff
        /*05d4*/ 	.word	0x000000e0
        /*05d8*/ 	.short	0x010a
        /*05da*/ 	.byte	0x1f
	.zero		1


	//   ....[78]....
        /*05dc*/ 	.word	0x000053f0
        /*05e0*/ 	.word	0x000000ff
        /*05e4*/ 	.word	0x000000c0
        /*05e8*/ 	.short	0x010b
        /*05ea*/ 	.byte	0x1f
	.zero		1


	//   ....[79]....
        /*05ec*/ 	.word	0x00005400
        /*05f0*/ 	.word	0x000000ff
        /*05f4*/ 	.word	0x00000000
        /*05f8*/ 	.short	0x0101
        /*05fa*/ 	.byte	0x3d
	.zero		1


	//   ....[80]....
        /*05fc*/ 	.word	0x00005410
        /*0600*/ 	.word	0x000000ff
        /*0604*/ 	.word	0x000000e8
        /*0608*/ 	.short	0x010a
        /*060a*/ 	.byte	0x1f
	.zero		1


	//   ....[81]....
        /*060c*/ 	.word	0x00005570
        /*0610*/ 	.word	0x000000ff
        /*0614*/ 	.word	0x000000c8
        /*0618*/ 	.short	0x010b
        /*061a*/ 	.byte	0x1f
	.zero		1


	//   ....[82]....
        /*061c*/ 	.word	0x00005580
        /*0620*/ 	.word	0x000000ff
        /*0624*/ 	.word	0x00000000
        /*0628*/ 	.short	0x0101
        /*062a*/ 	.byte	0x3c
	.zero		1


	//   ....[83]....
        /*062c*/ 	.word	0x00005590
        /*0630*/ 	.word	0x000000ff
        /*0634*/ 	.word	0x000000f0
        /*0638*/ 	.short	0x010a
        /*063a*/ 	.byte	0x1f
	.zero		1


	//   ....[84]....
        /*063c*/ 	.word	0x00005710
        /*0640*/ 	.word	0x000000ff
        /*0644*/ 	.word	0x000000d0
        /*0648*/ 	.short	0x010b
        /*064a*/ 	.byte	0x1f
	.zero		1


	//   ....[85]....
        /*064c*/ 	.word	0x00005720
        /*0650*/ 	.word	0x000000ff
        /*0654*/ 	.word	0x00000000
        /*0658*/ 	.short	0x0101
        /*065a*/ 	.byte	0x3b
	.zero		1


	//   ....[86]....
        /*065c*/ 	.word	0x00005730
        /*0660*/ 	.word	0x000000ff
        /*0664*/ 	.word	0x000000f8
        /*0668*/ 	.short	0x010a
        /*066a*/ 	.byte	0x1f
	.zero		1


	//   ....[87]....
        /*066c*/ 	.word	0x000058e0
        /*0670*/ 	.word	0x000000ff
        /*0674*/ 	.word	0x000000d8
        /*0678*/ 	.short	0x010b
        /*067a*/ 	.byte	0x1f
	.zero		1


	//   ....[88]....
        /*067c*/ 	.word	0x000058f0
        /*0680*/ 	.word	0x000000ff
        /*0684*/ 	.word	0x00000000
        /*0688*/ 	.short	0x0101
        /*068a*/ 	.byte	0x3a
	.zero		1


	//   ....[89]....
        /*068c*/ 	.word	0x00005920
        /*0690*/ 	.word	0x000000ff
        /*0694*/ 	.word	0x000000e0
        /*0698*/ 	.short	0x010a
        /*069a*/ 	.byte	0x1f
	.zero		1


	//   ....[90]....
        /*069c*/ 	.word	0x00005940
        /*06a0*/ 	.word	0x000000ff
        /*06a4*/ 	.word	0x000000e8
        /*06a8*/ 	.short	0x010a
        /*06aa*/ 	.byte	0x1f
	.zero		1


	//   ....[91]....
        /*06ac*/ 	.word	0x00005960
        /*06b0*/ 	.word	0x000000ff
        /*06b4*/ 	.word	0x000000f0
        /*06b8*/ 	.short	0x010a
        /*06ba*/ 	.byte	0x1f
	.zero		1


	//   ....[92]....
        /*06bc*/ 	.word	0x000059a0
        /*06c0*/ 	.word	0x00000000
        /*06c4*/ 	.word	0x000000f8
        /*06c8*/ 	.short	0x010a
        /*06ca*/ 	.byte	0xff
	.zero		1


	//   ....[93]....
        /*06cc*/ 	.word	0x00005d00
        /*06d0*/ 	.word	0x000000ff
        /*06d4*/ 	.word	0x00000110
        /*06d8*/ 	.short	0x010a
        /*06da*/ 	.byte	0x30
	.zero		1


	//   ....[94]....
        /*06dc*/ 	.word	0x00005dd0
        /*06e0*/ 	.word	0x000000ff
        /*06e4*/ 	.word	0x00000000
        /*06e8*/ 	.short	0x0101
        /*06ea*/ 	.byte	0x04
	.zero		1


	//   ....[95]....
        /*06ec*/ 	.word	0x00006df0
        /*06f0*/ 	.word	0x000000ff
        /*06f4*/ 	.word	0x000000c0
        /*06f8*/ 	.short	0x010a
        /*06fa*/ 	.byte	0x30
	.zero		1


	//   ....[96]....
        /*06fc*/ 	.word	0x00006e30
        /*0700*/ 	.word	0x00000063
        /*0704*/ 	.word	0x00000120
        /*0708*/ 	.short	0x010a
        /*070a*/ 	.byte	0xff
	.zero		1


	//   ....[97]....
        /*070c*/ 	.word	0x00006f20
        /*0710*/ 	.word	0x000000ff
        /*0714*/ 	.word	0x000000c0
        /*0718*/ 	.short	0x010a
        /*071a*/ 	.byte	0x30
	.zero		1


	//   ....[98]....
        /*071c*/ 	.word	0x00007010
        /*0720*/ 	.word	0x00000063
        /*0724*/ 	.word	0x00000120
        /*0728*/ 	.short	0x010a
        /*072a*/ 	.byte	0xff
	.zero		1


	//   ....[99]....
        /*072c*/ 	.word	0x00007ae0
        /*0730*/ 	.word	0x00000000
        /*0734*/ 	.word	0x00000000
        /*0738*/ 	.short	0x0101
        /*073a*/ 	.byte	0xff
	.zero		1


	//   ....[100]....
        /*073c*/ 	.word	0x00007af0
        /*0740*/ 	.word	0x00000003
        /*0744*/ 	.word	0x000000c0
        /*0748*/ 	.short	0x010a
        /*074a*/ 	.byte	0xff
	.zero		1


	//   ....[101]....
        /*074c*/ 	.word	0x00007bd0
        /*0750*/ 	.word	0x00000003
        /*0754*/ 	.word	0x000000c0
        /*0758*/ 	.short	0x010a
        /*075a*/ 	.byte	0xff
	.zero		1


	//   ....[102]....
        /*075c*/ 	.word	0x00008720
        /*0760*/ 	.word	0x0000003d
        /*0764*/ 	.word	0x00000000
        /*0768*/ 	.short	0x0101
        /*076a*/ 	.byte	0xff
	.zero		1


	//   ....[103]....
        /*076c*/ 	.word	0x00008740
        /*0770*/ 	.word	0x0000003e
        /*0774*/ 	.word	0x000000c0
        /*0778*/ 	.short	0x010a
        /*077a*/ 	.byte	0xff
	.zero		1


	//   ....[104]....
        /*077c*/ 	.word	0x00008810
        /*0780*/ 	.word	0x0000003e
        /*0784*/ 	.word	0x000000c0
        /*0788*/ 	.short	0x010a
        /*078a*/ 	.byte	0xff
	.zero		1


	//   ....[105]....
        /*078c*/ 	.word	0x00009350
        /*0790*/ 	.word	0x0000003d
        /*0794*/ 	.word	0x00000000
        /*0798*/ 	.short	0x0101
        /*079a*/ 	.byte	0xff
	.zero		1


	//   ....[106]....
        /*079c*/ 	.word	0x00009370
        /*07a0*/ 	.word	0x0000003e
        /*07a4*/ 	.word	0x000000c0
        /*07a8*/ 	.short	0x010a
        /*07aa*/ 	.byte	0xff
	.zero		1


	//   ....[107]....
        /*07ac*/ 	.word	0x00009440
        /*07b0*/ 	.word	0x0000003e
        /*07b4*/ 	.word	0x000000c0
        /*07b8*/ 	.short	0x010a
        /*07ba*/ 	.byte	0xff
	.zero		1


	//   ....[108]....
        /*07bc*/ 	.word	0x00009850
        /*07c0*/ 	.word	0x000000ff
        /*07c4*/ 	.word	0x00000000
        /*07c8*/ 	.short	0x0101
        /*07ca*/ 	.byte	0x04
	.zero		1


	//   ....[109]....
        /*07cc*/ 	.word	0x00009ff0
        /*07d0*/ 	.word	0x00000003
        /*07d4*/ 	.word	0x00000000
        /*07d8*/ 	.short	0x0101
        /*07da*/ 	.byte	0xff
	.zero		1


	//   ....[110]....
        /*07dc*/ 	.word	0x0000a270
        /*07e0*/ 	.word	0x000000ff
        /*07e4*/ 	.word	0x00000000
        /*07e8*/ 	.short	0x0101
        /*07ea*/ 	.byte	0x04
	.zero		1


	//   ....[111]....
        /*07ec*/ 	.word	0x0000a2a0
        /*07f0*/ 	.word	0x00000000
        /*07f4*/ 	.word	0x00000060
        /*07f8*/ 	.short	0x010a
        /*07fa*/ 	.byte	0xff
	.zero		1


	//   ....[112]....
        /*07fc*/ 	.word	0x0000a300
        /*0800*/ 	.word	0x00000000
        /*0804*/ 	.word	0x00000060
        /*0808*/ 	.short	0x010a
        /*080a*/ 	.byte	0xff
	.zero		1


	//   ....[113]....
        /*080c*/ 	.word	0x0000a360
        /*0810*/ 	.word	0x00000000
        /*0814*/ 	.word	0x00000110
        /*0818*/ 	.short	0x010a
        /*081a*/ 	.byte	0xff
	.zero		1


	//   ....[114]....
        /*081c*/ 	.word	0x0000a3c0
        /*0820*/ 	.word	0x00000000
        /*0824*/ 	.word	0x00000000
        /*0828*/ 	.short	0x010a
        /*082a*/ 	.byte	0xff
	.zero		1


	//   ....[115]....
        /*082c*/ 	.word	0x0000a420
        /*0830*/ 	.word	0x00000000
        /*0834*/ 	.word	0x00000000
        /*0838*/ 	.short	0x010a
        /*083a*/ 	.byte	0xff
	.zero		1


	//   ....[116]....
        /*083c*/ 	.word	0x0000a480
        /*0840*/ 	.word	0x00000000
        /*0844*/ 	.word	0x00000000
        /*0848*/ 	.short	0x010a
        /*084a*/ 	.byte	0xff
	.zero		1


	//   ....[117]....
        /*084c*/ 	.word	0x0000a4e0
        /*0850*/ 	.word	0x00000000
        /*0854*/ 	.word	0x00000000
        /*0858*/ 	.short	0x010a
        /*085a*/ 	.byte	0xff
	.zero		1


	//   ....[118]....
        /*085c*/ 	.word	0x0000a540
        /*0860*/ 	.word	0x00000000
        /*0864*/ 	.word	0x00000000
        /*0868*/ 	.short	0x010a
        /*086a*/ 	.byte	0xff
	.zero		1


	//   ....[119]....
        /*086c*/ 	.word	0x0000a5a0
        /*0870*/ 	.word	0x00000000
        /*0874*/ 	.word	0x00000000
        /*0878*/ 	.short	0x010a
        /*087a*/ 	.byte	0xff
	.zero		1


	//   ....[120]....
        /*087c*/ 	.word	0x0000a600
        /*0880*/ 	.word	0x00000000
        /*0884*/ 	.word	0x00000000
        /*0888*/ 	.short	0x010a
        /*088a*/ 	.byte	0xff
	.zero		1


	//   ....[121]....
        /*088c*/ 	.word	0x0000a660
        /*0890*/ 	.word	0x00000000
        /*0894*/ 	.word	0x00000000
        /*0898*/ 	.short	0x010a
        /*089a*/ 	.byte	0xff
	.zero		1


	//   ....[122]....
        /*089c*/ 	.word	0x0000a6c0
        /*08a0*/ 	.word	0x00000000
        /*08a4*/ 	.word	0x00000000
        /*08a8*/ 	.short	0x010a
        /*08aa*/ 	.byte	0xff
	.zero		1


	//   ....[123]....
        /*08ac*/ 	.word	0x0000a720
        /*08b0*/ 	.word	0x00000000
        /*08b4*/ 	.word	0x00000000
        /*08b8*/ 	.short	0x010a
        /*08ba*/ 	.byte	0xff
	.zero		1


	//   ....[124]....
        /*08bc*/ 	.word	0x0000a780
        /*08c0*/ 	.word	0x00000000
        /*08c4*/ 	.word	0x00000000
        /*08c8*/ 	.short	0x010a
        /*08ca*/ 	.byte	0xff
	.zero		1


	//   ....[125]....
        /*08cc*/ 	.word	0x0000a7e0
        /*08d0*/ 	.word	0x00000004
        /*08d4*/ 	.word	0x00000118
        /*08d8*/ 	.short	0x010a
        /*08da*/ 	.byte	0xff
	.zero		1


	//   ....[126]....
        /*08dc*/ 	.word	0x0000a840
        /*08e0*/ 	.word	0x00000004
        /*08e4*/ 	.word	0x00000110
        /*08e8*/ 	.short	0x010a
        /*08ea*/ 	.byte	0xff
	.zero		1


	//   ....[127]....
        /*08ec*/ 	.word	0x0000a8a0
        /*08f0*/ 	.word	0x00000000
        /*08f4*/ 	.word	0x00000110
        /*08f8*/ 	.short	0x010a
        /*08fa*/ 	.byte	0xff
	.zero		1


	//   ....[128]....
        /*08fc*/ 	.word	0x0000a900
        /*0900*/ 	.word	0x00000005
        /*0904*/ 	.word	0x00000130
        /*0908*/ 	.short	0x010a
        /*090a*/ 	.byte	0xff
	.zero		1


	//   ....[129]....
        /*090c*/ 	.word	0x0000a960
        /*0910*/ 	.word	0x00000000
        /*0914*/ 	.word	0x00000000
        /*0918*/ 	.short	0x010a
        /*091a*/ 	.byte	0xff
	.zero		1


	//   ....[130]....
        /*091c*/ 	.word	0x0000a9c0
        /*0920*/ 	.word	0x00000000
        /*0924*/ 	.word	0x00000000
        /*0928*/ 	.short	0x010a
        /*092a*/ 	.byte	0xff
	.zero		1


	//   ....[131]....
        /*092c*/ 	.word	0x0000aa20
        /*0930*/ 	.word	0x00000000
        /*0934*/ 	.word	0x00000000
        /*0938*/ 	.short	0x010a
        /*093a*/ 	.byte	0xff
	.zero		1


	//   ....[132]....
        /*093c*/ 	.word	0x0000aa80
        /*0940*/ 	.word	0x00000000
        /*0944*/ 	.word	0x00000110
        /*0948*/ 	.short	0x010a
        /*094a*/ 	.byte	0xff
	.zero		1


	//   ....[133]....
        /*094c*/ 	.word	0x0000aae0
        /*0950*/ 	.word	0x00000003
        /*0954*/ 	.word	0x00000108
        /*0958*/ 	.short	0x010a
        /*095a*/ 	.byte	0xff
	.zero		1


	//   ....[134]....
        /*095c*/ 	.word	0x0000ab40
        /*0960*/ 	.word	0x00000000
        /*0964*/ 	.word	0x000000e0
        /*0968*/ 	.short	0x010a
        /*096a*/ 	.byte	0xff
	.zero		1


	//   ....[135]....
        /*096c*/ 	.word	0x0000aba0
        /*0970*/ 	.word	0x00000000
        /*0974*/ 	.word	0x000000e8
        /*0978*/ 	.short	0x010a
        /*097a*/ 	.byte	0xff
	.zero		1


	//   ....[136]....
        /*097c*/ 	.word	0x0000ac00
        /*0980*/ 	.word	0x00000000
        /*0984*/ 	.word	0x000000f0
        /*0988*/ 	.short	0x010a
        /*098a*/ 	.byte	0xff
	.zero		1


	//   ....[137]....
        /*098c*/ 	.word	0x0000ac60
        /*0990*/ 	.word	0x00000000
        /*0994*/ 	.word	0x000000f8
        /*0998*/ 	.short	0x010a
        /*099a*/ 	.byte	0xff
	.zero		1


	//   ....[138]....
        /*099c*/ 	.word	0x0000acc0
        /*09a0*/ 	.word	0x00000000
        /*09a4*/ 	.word	0x000000e0
        /*09a8*/ 	.short	0x010a
        /*09aa*/ 	.byte	0xff
	.zero		1


	//   ....[139]....
        /*09ac*/ 	.word	0x0000ad20
        /*09b0*/ 	.word	0x00000000
        /*09b4*/ 	.word	0x000000e8
        /*09b8*/ 	.short	0x010a
        /*09ba*/ 	.byte	0xff
	.zero		1


	//   ....[140]....
        /*09bc*/ 	.word	0x0000ad80
        /*09c0*/ 	.word	0x00000000
        /*09c4*/ 	.word	0x000000f0
        /*09c8*/ 	.short	0x010a
        /*09ca*/ 	.byte	0xff
	.zero		1


	//   ....[141]....
        /*09cc*/ 	.word	0x0000ade0
        /*09d0*/ 	.word	0x00000000
        /*09d4*/ 	.word	0x00000110
        /*09d8*/ 	.short	0x010a
        /*09da*/ 	.byte	0xff
	.zero		1


	//   ....[142]....
        /*09dc*/ 	.word	0x0000ae40
        /*09e0*/ 	.word	0x00000002
        /*09e4*/ 	.word	0x000000c0
        /*09e8*/ 	.short	0x010a
        /*09ea*/ 	.byte	0xff
	.zero		1


	//   ....[143]....
        /*09ec*/ 	.word	0x0000ae90
        /*09f0*/ 	.word	0x00000063
        /*09f4*/ 	.word	0x00000120
        /*09f8*/ 	.short	0x010a
        /*09fa*/ 	.byte	0xff
	.zero		1


	//   ....[144]....
        /*09fc*/ 	.word	0x0000aee0
        /*0a00*/ 	.word	0x00000003
        /*0a04*/ 	.word	0x000000c0
        /*0a08*/ 	.short	0x010a
        /*0a0a*/ 	.byte	0xff
	.zero		1


	//   ....[145]....
        /*0a0c*/ 	.word	0x0000af30
        /*0a10*/ 	.word	0x0000003e
        /*0a14*/ 	.word	0x000000c0
        /*0a18*/ 	.short	0x010a
        /*0a1a*/ 	.byte	0xff
	.zero		1


	//   ....[146]....
        /*0a1c*/ 	.word	0x0000af80
        /*0a20*/ 	.word	0x0000003e
        /*0a24*/ 	.word	0x000000c0
        /*0a28*/ 	.short	0x010a
        /*0a2a*/ 	.byte	0xff
	.zero		1


	//----- nvinfo : EIATTR_NUM_MBARRIERS
	.align		4
.L_47:
        /*0a2c*/ 	.byte	0x03, 0x38
        /*0a2e*/ 	.short	0x0028


	//----- nvinfo : EIATTR_EXIT_INSTR_OFFSETS
	.align		4
        /*0a30*/ 	.byte	0x04, 0x1c
        /*0a32*/ 	.short	(.L_49 - .L_48)


	//   ....[0]....
.L_48:
        /*0a34*/ 	.word	0x00003350


	//   ....[1]....
        /*0a38*/ 	.word	0x00003600


	//   ....[2]....
        /*0a3c*/ 	.word	0x00003660


	//   ....[3]....
        /*0a40*/ 	.word	0x000043a0


	//   ....[4]....
        /*0a44*/ 	.word	0x000059d0


	//   ....[5]....
        /*0a48*/ 	.word	0x00005a10


	//   ....[6]....
        /*0a4c*/ 	.word	0x0000a150


	//   ....[7]....
        /*0a50*/ 	.word	0x0000a1d0


	//   ....[8]....
        /*0a54*/ 	.word	0x0000a200


	//   ....[9]....
        /*0a58*/ 	.word	0x0000a280


	//----- nvinfo : EIATTR_MAX_THREADS
	.align		4
.L_49:
        /*0a5c*/ 	.byte	0x04, 0x05
        /*0a5e*/ 	.short	(.L_51 - .L_50)
.L_50:
        /*0a60*/ 	.word	0x00000100
        /*0a64*/ 	.word	0x00000001
        /*0a68*/ 	.word	0x00000001


	//----- nvinfo : EIATTR_CRS_STACK_SIZE
	.align		4
.L_51:
        /*0a6c*/ 	.byte	0x04, 0x1e
        /*0a6e*/ 	.short	(.L_53 - .L_52)
.L_52:
        /*0a70*/ 	.word	0x00000000


	//----- nvinfo : EIATTR_CBANK_PARAM_SIZE
	.align		4
.L_53:
        /*0a74*/ 	.byte	0x03, 0x19
        /*0a76*/ 	.short	0x0800


	//----- nvinfo : EIATTR_PARAM_CBANK
	.align		4
        /*0a78*/ 	.byte	0x04, 0x0a
        /*0a7a*/ 	.short	(.L_55 - .L_54)
	.align		4
.L_54:
        /*0a7c*/ 	.word	index@(.nv.constant0._ZN7cutlass13device_kernelINS_4conv6kernel13ConvUniversalINS1_16ConvProblemShapeILNS1_8OperatorE2ELi2EEENS1_10collective14CollectiveConvINS1_47MainloopSm100TmaUmmaWarpSpecializedImplicitGemmILS5_2ELi12ELi2ELi1ELi2EN4cute5tupleIJNSA_1CILi1EEESD_SD_EEEEENSB_IJNSC_ILi128EEENSB_IJSG_EEENSB_IJNSC_ILi32EEEEEEEEENS_6half_tESL_NSA_8TiledMMAINSA_8MMA_AtomIJNSA_20SM100_MMA_F16BF16_SSISL_SL_fLi128ELi128ELNSA_4UMMA5MajorE1ELSQ_1ELNSP_7ScaleInE0ELSR_0EEEEEENSA_6LayoutISE_NSB_IJNSC_ILi0EEESV_SV_EEEEENSB_IJNSA_10UnderscoreESY_SY_EEEEENS7_6detail27Sm100ImplicitGemmTileTraitsINSA_13SM90_TMA_LOADENSA_14ComposedLayoutINSA_7SwizzleILi3ELi4ELi3EEENSA_18smem_ptr_flag_bitsILi16EEENSU_INSB_IJNSC_ILi64EEENSC_ILi8EEEEEENSB_IJSD_S19_EEEEEEEvEENS12_INSA_20SM90_TMA_LOAD_IM2COLES1E_vEEEENS_8epilogue10collective18CollectiveEpilogueINS1J_23Sm100TmaWarpSpecializedILi4ELi2ELi32ELb1ELb0EEEJSK_NSB_IJNSU_ISG_SD_EENSU_ISI_SD_EEEEESL_NSB_IJlNSB_IJSD_llEEESV_EEESL_S1S_NS1J_6fusion15FusionCallbacksIS1N_NS1T_17LinearCombinationISL_fSL_fLNS_15FloatRoundStyleE2EEESK_S1Q_JEEENSA_5SM1004TMEM4LOAD26SM100_TMEM_LOAD_32dp32b32xES13_NS14_INS15_ILi2ELi4ELi3EEES18_NSU_INSB_IJS1A_SI_EEENSB_IJSI_SD_EEEEEEENSA_39AutoVectorizingCopyWithAssumedAlignmentILi128EEENSA_14SM90_TMA_STOREES27_S29_S29_EEEvvEEEEvNT_6ParamsE)
        /*0a80*/ 	.short	0x0380
        /*0a82*/ 	.short	0x0800


	//----- nvinfo : EIATTR_SW_WAR
	.align		4
.L_55:
        /*0a84*/ 	.byte	0x04, 0x36
        /*0a86*/ 	.short	(.L_57 - .L_56)
.L_56:
        /*0a88*/ 	.word	0x00000008
.L_57:


//--------------------- .nv.callgraph             --------------------------
	.section	.nv.callgraph,"",@"SHT_CUDA_CALLGRAPH"
	.align	4
	.sectionentsize	8
	.align		4
        /*0000*/ 	.word	0x00000000
	.align		4
        /*0004*/ 	.word	0xffffffff
	.align		4
        /*0008*/ 	.word	index@(_ZN7cutlass13device_kernelINS_4conv6kernel13ConvUniversalINS1_16ConvProblemShapeILNS1_8OperatorE2ELi2EEENS1_10collective14CollectiveConvINS1_47MainloopSm100TmaUmmaWarpSpecializedImplicitGemmILS5_2ELi12ELi2ELi1ELi2EN4cute5tupleIJNSA_1CILi1EEESD_SD_EEEEENSB_IJNSC_ILi128EEENSB_IJSG_EEENSB_IJNSC_ILi32EEEEEEEEENS_6half_tESL_NSA_8TiledMMAINSA_8MMA_AtomIJNSA_20SM100_MMA_F16BF16_SSISL_SL_fLi128ELi128ELNSA_4UMMA5MajorE1ELSQ_1ELNSP_7ScaleInE0ELSR_0EEEEEENSA_6LayoutISE_NSB_IJNSC_ILi0EEESV_SV_EEEEENSB_IJNSA_10UnderscoreESY_SY_EEEEENS7_6detail27Sm100ImplicitGemmTileTraitsINSA_13SM90_TMA_LOADENSA_14ComposedLayoutINSA_7SwizzleILi3ELi4ELi3EEENSA_18smem_ptr_flag_bitsILi16EEENSU_INSB_IJNSC_ILi64EEENSC_ILi8EEEEEENSB_IJSD_S19_EEEEEEEvEENS12_INSA_20SM90_TMA_LOAD_IM2COLES1E_vEEEENS_8epilogue10collective18CollectiveEpilogueINS1J_23Sm100TmaWarpSpecializedILi4ELi2ELi32ELb1ELb0EEEJSK_NSB_IJNSU_ISG_SD_EENSU_ISI_SD_EEEEESL_NSB_IJlNSB_IJSD_llEEESV_EEESL_S1S_NS1J_6fusion15FusionCallbacksIS1N_NS1T_17LinearCombinationISL_fSL_fLNS_15FloatRoundStyleE2EEESK_S1Q_JEEENSA_5SM1004TMEM4LOAD26SM100_TMEM_LOAD_32dp32b32xES13_NS14_INS15_ILi2ELi4ELi3EEES18_NSU_INSB_IJS1A_SI_EEENSB_IJSI_SD_EEEEEEENSA_39AutoVectorizingCopyWithAssumedAlignmentILi128EEENSA_14SM90_TMA_STOREES27_S29_S29_EEEvvEEEEvNT_6ParamsE)
	.align		4
        /*000c*/ 	.word	index@(__assertfail)
	.align		4
        /*0010*/ 	.word	0x00000000
	.align		4
        /*0014*/ 	.word	0xfffffffe
	.align		4
        /*0018*/ 	.word	0x00000000
	.align		4
        /*001c*/ 	.word	0xfffffffd
	.align		4
        /*0020*/ 	.word	0x00000000
	.align		4
        /*0024*/ 	.word	0xfffffffc


//--------------------- .nv.constant4             --------------------------
	.section	.nv.constant4,"a",@progbits
	.align	8
	.align		8
.nv.constant4:
        /*0000*/ 	.dword	__assertfail
	.align		8
        /*0008*/ 	.dword	__unnamed_1
	.align		8
        /*0010*/ 	.dword	__unnamed_2
	.align		8
        /*0018*/ 	.dword	_ZN39_INTERNAL_ac67f9e9_4_k_cu_d1194e46_36274cuda3std3__45__cpo5beginE
	.align		8
        /*0020*/ 	.dword	_ZN39_INTERNAL_ac67f9e9_4_k_cu_d1194e46_36274cuda3std3__45__cpo3endE
	.align		8
        /*0028*/ 	.dword	_ZN39_INTERNAL_ac67f9e9_4_k_cu_d1194e46_36274cuda3std3__45__cpo6cbeginE
	.align		8
        /*0030*/ 	.dword	_ZN39_INTERNAL_ac67f9e9_4_k_cu_d1194e46_36274cuda3std3__45__cpo4cendE
	.align		8
        /*0038*/ 	.dword	_ZN39_INTERNAL_ac67f9e9_4_k_cu_d1194e46_36274cuda3std3__441_GLOBAL__N__ac67f9e9_4_k_cu_d1194e46_36276ignoreE
	.align		8
        /*0040*/ 	.dword	_ZN39_INTERNAL_ac67f9e9_4_k_cu_d1194e46_36274cuda3std3__419piecewise_constructE
	.align		8
        /*0048*/ 	.dword	_ZN39_INTERNAL_ac67f9e9_4_k_cu_d1194e46_36274cuda3std3__48in_placeE
	.align		8
        /*0050*/ 	.dword	_ZN39_INTERNAL_ac67f9e9_4_k_cu_d1194e46_36274cuda3std6ranges3__45__cpo4swapE
	.align		8
        /*0058*/ 	.dword	_ZN39_INTERNAL_ac67f9e9_4_k_cu_d1194e46_36274cuda3std6ranges3__45__cpo9iter_moveE
	.align		8
        /*0060*/ 	.dword	_ZN39_INTERNAL_ac67f9e9_4_k_cu_d1194e46_36274cute7productE
	.align		8
        /*0068*/ 	.dword	_ZN39_INTERNAL_ac67f9e9_4_k_cu_d1194e46_36274cute1_E
	.align		8
        /*0070*/ 	.dword	$str$27
	.align		8
        /*0078*/ 	.dword	$str$28
	.align		8
        /*0080*/ 	.dword	$str$29
	.align		8
        /*0088*/ 	.dword	$str$30


//--------------------- .text._ZN7cutlass13device_kernelINS_4conv6kernel13ConvUniversalINS1_16ConvProblemShapeILNS1_8OperatorE2ELi2EEENS1_10collective14CollectiveConvINS1_47MainloopSm100TmaUmmaWarpSpecializedImplicitGemmILS5_2ELi12ELi2ELi1ELi2EN4cute5tupleIJNSA_1CILi1EEESD_SD_EEEEENSB_IJNSC_ILi128EEENSB_IJSG_EEENSB_IJNSC_ILi32EEEEEEEEENS_6half_tESL_NSA_8TiledMMAINSA_8MMA_AtomIJNSA_20SM100_MMA_F16BF16_SSISL_SL_fLi128ELi128ELNSA_4UMMA5MajorE1ELSQ_1ELNSP_7ScaleInE0ELSR_0EEEEEENSA_6LayoutISE_NSB_IJNSC_ILi0EEESV_SV_EEEEENSB_IJNSA_10UnderscoreESY_SY_EEEEENS7_6detail27Sm100ImplicitGemmTileTraitsINSA_13SM90_TMA_LOADENSA_14ComposedLayoutINSA_7SwizzleILi3ELi4ELi3EEENSA_18smem_ptr_flag_bitsILi16EEENSU_INSB_IJNSC_ILi64EEENSC_ILi8EEEEEENSB_IJSD_S19_EEEEEEEvEENS12_INSA_20SM90_TMA_LOAD_IM2COLES1E_vEEEENS_8epilogue10collective18CollectiveEpilogueINS1J_23Sm100TmaWarpSpecializedILi4ELi2ELi32ELb1ELb0EEEJSK_NSB_IJNSU_ISG_SD_EENSU_ISI_SD_EEEEESL_NSB_IJlNSB_IJSD_llEEESV_EEESL_S1S_NS1J_6fusion15FusionCallbacksIS1N_NS1T_17LinearCombinationISL_fSL_fLNS_15FloatRoundStyleE2EEESK_S1Q_JEEENSA_5SM1004TMEM4LOAD26SM100_TMEM_LOAD_32dp32b32xES13_NS14_INS15_ILi2ELi4ELi3EEES18_NSU_INSB_IJS1A_SI_EEENSB_IJSI_SD_EEEEEEENSA_39AutoVectorizingCopyWithAssumedAlignmentILi128EEENSA_14SM90_TMA_STOREES27_S29_S29_EEEvvEEEEvNT_6ParamsE --------------------------
	.section	.text._ZN7cutlass13device_kernelINS_4conv6kernel13ConvUniversalINS1_16ConvProblemShapeILNS1_8OperatorE2ELi2EEENS1_10collective14CollectiveConvINS1_47MainloopSm100TmaUmmaWarpSpecializedImplicitGemmILS5_2ELi12ELi2ELi1ELi2EN4cute5tupleIJNSA_1CILi1EEESD_SD_EEEEENSB_IJNSC_ILi128EEENSB_IJSG_EEENSB_IJNSC_ILi32EEEEEEEEENS_6half_tESL_NSA_8TiledMMAINSA_8MMA_AtomIJNSA_20SM100_MMA_F16BF16_SSISL_SL_fLi128ELi128ELNSA_4UMMA5MajorE1ELSQ_1ELNSP_7ScaleInE0ELSR_0EEEEEENSA_6LayoutISE_NSB_IJNSC_ILi0EEESV_SV_EEEEENSB_IJNSA_10UnderscoreESY_SY_EEEEENS7_6detail27Sm100ImplicitGemmTileTraitsINSA_13SM90_TMA_LOADENSA_14ComposedLayoutINSA_7SwizzleILi3ELi4ELi3EEENSA_18smem_ptr_flag_bitsILi16EEENSU_INSB_IJNSC_ILi64EEENSC_ILi8EEEEEENSB_IJSD_S19_EEEEEEEvEENS12_INSA_20SM90_TMA_LOAD_IM2COLES1E_vEEEENS_8epilogue10collective18CollectiveEpilogueINS1J_23Sm100TmaWarpSpecializedILi4ELi2ELi32ELb1ELb0EEEJSK_NSB_IJNSU_ISG_SD_EENSU_ISI_SD_EEEEESL_NSB_IJlNSB_IJSD_llEEESV_EEESL_S1S_NS1J_6fusion15FusionCallbacksIS1N_NS1T_17LinearCombinationISL_fSL_fLNS_15FloatRoundStyleE2EEESK_S1Q_JEEENSA_5SM1004TMEM4LOAD26SM100_TMEM_LOAD_32dp32b32xES13_NS14_INS15_ILi2ELi4ELi3EEES18_NSU_INSB_IJS1A_SI_EEENSB_IJSI_SD_EEEEEEENSA_39AutoVectorizingCopyWithAssumedAlignmentILi128EEENSA_14SM90_TMA_STOREES27_S29_S29_EEEvvEEEEvNT_6ParamsE,"ax",@progbits
	.align	128
.text._ZN7cutlass13device_kernelINS_4conv6kernel13ConvUniversalINS1_16ConvProblemShapeILNS1_8OperatorE2ELi2EEENS1_10collective14CollectiveConvINS1_47MainloopSm100TmaUmmaWarpSpecializedImplicitGemmILS5_2ELi12ELi2ELi1ELi2EN4cute5tupleIJNSA_1CILi1EEESD_SD_EEEEENSB_IJNSC_ILi128EEENSB_IJSG_EEENSB_IJNSC_ILi32EEEEEEEEENS_6half_tESL_NSA_8TiledMMAINSA_8MMA_AtomIJNSA_20SM100_MMA_F16BF16_SSISL_SL_fLi128ELi128ELNSA_4UMMA5MajorE1ELSQ_1ELNSP_7ScaleInE0ELSR_0EEEEEENSA_6LayoutISE_NSB_IJNSC_ILi0EEESV_SV_EEEEENSB_IJNSA_10UnderscoreESY_SY_EEEEENS7_6detail27Sm100ImplicitGemmTileTraitsINSA_13SM90_TMA_LOADENSA_14ComposedLayoutINSA_7SwizzleILi3ELi4ELi3EEENSA_18smem_ptr_flag_bitsILi16EEENSU_INSB_IJNSC_ILi64EEENSC_ILi8EEEEEENSB_IJSD_S19_EEEEEEEvEENS12_INSA_20SM90_TMA_LOAD_IM2COLES1E_vEEEENS_8epilogue10collective18CollectiveEpilogueINS1J_23Sm100TmaWarpSpecializedILi4ELi2ELi32ELb1ELb0EEEJSK_NSB_IJNSU_ISG_SD_EENSU_ISI_SD_EEEEESL_NSB_IJlNSB_IJSD_llEEESV_EEESL_S1S_NS1J_6fusion15FusionCallbacksIS1N_NS1T_17LinearCombinationISL_fSL_fLNS_15FloatRoundStyleE2EEESK_S1Q_JEEENSA_5SM1004TMEM4LOAD26SM100_TMEM_LOAD_32dp32b32xES13_NS14_INS15_ILi2ELi4ELi3EEES18_NSU_INSB_IJS1A_SI_EEENSB_IJSI_SD_EEEEEEENSA_39AutoVectorizingCopyWithAssumedAlignmentILi128EEENSA_14SM90_TMA_STOREES27_S29_S29_EEEvvEEEEvNT_6ParamsE:
        .type           _ZN7cutlass13device_kernelINS_4conv6kernel13ConvUniversalINS1_16ConvProblemShapeILNS1_8OperatorE2ELi2EEENS1_10collective14CollectiveConvINS1_47MainloopSm100TmaUmmaWarpSpecializedImplicitGemmILS5_2ELi12ELi2ELi1ELi2EN4cute5tupleIJNSA_1CILi1EEESD_SD_EEEEENSB_IJNSC_ILi128EEENSB_IJSG_EEENSB_IJNSC_ILi32EEEEEEEEENS_6half_tESL_NSA_8TiledMMAINSA_8MMA_AtomIJNSA_20SM100_MMA_F16BF16_SSISL_SL_fLi128ELi128ELNSA_4UMMA5MajorE1ELSQ_1ELNSP_7ScaleInE0ELSR_0EEEEEENSA_6LayoutISE_NSB_IJNSC_ILi0EEESV_SV_EEEEENSB_IJNSA_10UnderscoreESY_SY_EEEEENS7_6detail27Sm100ImplicitGemmTileTraitsINSA_13SM90_TMA_LOADENSA_14ComposedLayoutINSA_7SwizzleILi3ELi4ELi3EEENSA_18smem_ptr_flag_bitsILi16EEENSU_INSB_IJNSC_ILi64EEENSC_ILi8EEEEEENSB_IJSD_S19_EEEEEEEvEENS12_INSA_20SM90_TMA_LOAD_IM2COLES1E_vEEEENS_8epilogue10collective18CollectiveEpilogueINS1J_23Sm100TmaWarpSpecializedILi4ELi2ELi32ELb1ELb0EEEJSK_NSB_IJNSU_ISG_SD_EENSU_ISI_SD_EEEEESL_NSB_IJlNSB_IJSD_llEEESV_EEESL_S1S_NS1J_6fusion15FusionCallbacksIS1N_NS1T_17LinearCombinationISL_fSL_fLNS_15FloatRoundStyleE2EEESK_S1Q_JEEENSA_5SM1004TMEM4LOAD26SM100_TMEM_LOAD_32dp32b32xES13_NS14_INS15_ILi2ELi4ELi3EEES18_NSU_INSB_IJS1A_SI_EEENSB_IJSI_SD_EEEEEEENSA_39AutoVectorizingCopyWithAssumedAlignmentILi128EEENSA_14SM90_TMA_STOREES27_S29_S29_EEEvvEEEEvNT_6ParamsE,@function
        .size           _ZN7cutlass13device_kernelINS_4conv6kernel13ConvUniversalINS1_16ConvProblemShapeILNS1_8OperatorE2ELi2EEENS1_10collective14CollectiveConvINS1_47MainloopSm100TmaUmmaWarpSpecializedImplicitGemmILS5_2ELi12ELi2ELi1ELi2EN4cute5tupleIJNSA_1CILi1EEESD_SD_EEEEENSB_IJNSC_ILi128EEENSB_IJSG_EEENSB_IJNSC_ILi32EEEEEEEEENS_6half_tESL_NSA_8TiledMMAINSA_8MMA_AtomIJNSA_20SM100_MMA_F16BF16_SSISL_SL_fLi128ELi128ELNSA_4UMMA5MajorE1ELSQ_1ELNSP_7ScaleInE0ELSR_0EEEEEENSA_6LayoutISE_NSB_IJNSC_ILi0EEESV_SV_EEEEENSB_IJNSA_10UnderscoreESY_SY_EEEEENS7_6detail27Sm100ImplicitGemmTileTraitsINSA_13SM90_TMA_LOADENSA_14ComposedLayoutINSA_7SwizzleILi3ELi4ELi3EEENSA_18smem_ptr_flag_bitsILi16EEENSU_INSB_IJNSC_ILi64EEENSC_ILi8EEEEEENSB_IJSD_S19_EEEEEEEvEENS12_INSA_20SM90_TMA_LOAD_IM2COLES1E_vEEEENS_8epilogue10collective18CollectiveEpilogueINS1J_23Sm100TmaWarpSpecializedILi4ELi2ELi32ELb1ELb0EEEJSK_NSB_IJNSU_ISG_SD_EENSU_ISI_SD_EEEEESL_NSB_IJlNSB_IJSD_llEEESV_EEESL_S1S_NS1J_6fusion15FusionCallbacksIS1N_NS1T_17LinearCombinationISL_fSL_fLNS_15FloatRoundStyleE2EEESK_S1Q_JEEENSA_5SM1004TMEM4LOAD26SM100_TMEM_LOAD_32dp32b32xES13_NS14_INS15_ILi2ELi4ELi3EEES18_NSU_INSB_IJS1A_SI_EEENSB_IJSI_SD_EEEEEEENSA_39AutoVectorizingCopyWithAssumedAlignmentILi128EEENSA_14SM90_TMA_STOREES27_S29_S29_EEEvvEEEEvNT_6ParamsE,(.L_x_191 - _ZN7cutlass13device_kernelINS_4conv6kernel13ConvUniversalINS1_16ConvProblemShapeILNS1_8OperatorE2ELi2EEENS1_10collective14CollectiveConvINS1_47MainloopSm100TmaUmmaWarpSpecializedImplicitGemmILS5_2ELi12ELi2ELi1ELi2EN4cute5tupleIJNSA_1CILi1EEESD_SD_EEEEENSB_IJNSC_ILi128EEENSB_IJSG_EEENSB_IJNSC_ILi32EEEEEEEEENS_6half_tESL_NSA_8TiledMMAINSA_8MMA_AtomIJNSA_20SM100_MMA_F16BF16_SSISL_SL_fLi128ELi128ELNSA_4UMMA5MajorE1ELSQ_1ELNSP_7ScaleInE0ELSR_0EEEEEENSA_6LayoutISE_NSB_IJNSC_ILi0EEESV_SV_EEEEENSB_IJNSA_10UnderscoreESY_SY_EEEEENS7_6detail27Sm100ImplicitGemmTileTraitsINSA_13SM90_TMA_LOADENSA_14ComposedLayoutINSA_7SwizzleILi3ELi4ELi3EEENSA_18smem_ptr_flag_bitsILi16EEENSU_INSB_IJNSC_ILi64EEENSC_ILi8EEEEEENSB_IJSD_S19_EEEEEEEvEENS12_INSA_20SM90_TMA_LOAD_IM2COLES1E_vEEEENS_8epilogue10collective18CollectiveEpilogueINS1J_23Sm100TmaWarpSpecializedILi4ELi2ELi32ELb1ELb0EEEJSK_NSB_IJNSU_ISG_SD_EENSU_ISI_SD_EEEEESL_NSB_IJlNSB_IJSD_llEEESV_EEESL_S1S_NS1J_6fusion15FusionCallbacksIS1N_NS1T_17LinearCombinationISL_fSL_fLNS_15FloatRoundStyleE2EEESK_S1Q_JEEENSA_5SM1004TMEM4LOAD26SM100_TMEM_LOAD_32dp32b32xES13_NS14_INS15_ILi2ELi4ELi3EEES18_NSU_INSB_IJS1A_SI_EEENSB_IJSI_SD_EEEEEEENSA_39AutoVectorizingCopyWithAssumedAlignmentILi128EEENSA_14SM90_TMA_STOREES27_S29_S29_EEEvvEEEEvNT_6ParamsE)
        .other          _ZN7cutlass13device_kernelINS_4conv6kernel13ConvUniversalINS1_16ConvProblemShapeILNS1_8OperatorE2ELi2EEENS1_10collective14CollectiveConvINS1_47MainloopSm100TmaUmmaWarpSpecializedImplicitGemmILS5_2ELi12ELi2ELi1ELi2EN4cute5tupleIJNSA_1CILi1EEESD_SD_EEEEENSB_IJNSC_ILi128EEENSB_IJSG_EEENSB_IJNSC_ILi32EEEEEEEEENS_6half_tESL_NSA_8TiledMMAINSA_8MMA_AtomIJNSA_20SM100_MMA_F16BF16_SSISL_SL_fLi128ELi128ELNSA_4UMMA5MajorE1ELSQ_1ELNSP_7ScaleInE0ELSR_0EEEEEENSA_6LayoutISE_NSB_IJNSC_ILi0EEESV_SV_EEEEENSB_IJNSA_10UnderscoreESY_SY_EEEEENS7_6detail27Sm100ImplicitGemmTileTraitsINSA_13SM90_TMA_LOADENSA_14ComposedLayoutINSA_7SwizzleILi3ELi4ELi3EEENSA_18smem_ptr_flag_bitsILi16EEENSU_INSB_IJNSC_ILi64EEENSC_ILi8EEEEEENSB_IJSD_S19_EEEEEEEvEENS12_INSA_20SM90_TMA_LOAD_IM2COLES1E_vEEEENS_8epilogue10collective18CollectiveEpilogueINS1J_23Sm100TmaWarpSpecializedILi4ELi2ELi32ELb1ELb0EEEJSK_NSB_IJNSU_ISG_SD_EENSU_ISI_SD_EEEEESL_NSB_IJlNSB_IJSD_llEEESV_EEESL_S1S_NS1J_6fusion15FusionCallbacksIS1N_NS1T_17LinearCombinationISL_fSL_fLNS_15FloatRoundStyleE2EEESK_S1Q_JEEENSA_5SM1004TMEM4LOAD26SM100_TMEM_LOAD_32dp32b32xES13_NS14_INS15_ILi2ELi4ELi3EEES18_NSU_INSB_IJS1A_SI_EEENSB_IJSI_SD_EEEEEEENSA_39AutoVectorizingCopyWithAssumedAlignmentILi128EEENSA_14SM90_TMA_STOREES27_S29_S29_EEEvvEEEEvNT_6ParamsE,@"STO_CUDA_ENTRY STV_DEFAULT"
_ZN7cutlass13device_kernelINS_4conv6kernel13ConvUniversalINS1_16ConvProblemShapeILNS1_8OperatorE2ELi2EEENS1_10collective14CollectiveConvINS1_47MainloopSm100TmaUmmaWarpSpecializedImplicitGemmILS5_2ELi12ELi2ELi1ELi2EN4cute5tupleIJNSA_1CILi1EEESD_SD_EEEEENSB_IJNSC_ILi128EEENSB_IJSG_EEENSB_IJNSC_ILi32EEEEEEEEENS_6half_tESL_NSA_8TiledMMAINSA_8MMA_AtomIJNSA_20SM100_MMA_F16BF16_SSISL_SL_fLi128ELi128ELNSA_4UMMA5MajorE1ELSQ_1ELNSP_7ScaleInE0ELSR_0EEEEEENSA_6LayoutISE_NSB_IJNSC_ILi0EEESV_SV_EEEEENSB_IJNSA_10UnderscoreESY_SY_EEEEENS7_6detail27Sm100ImplicitGemmTileTraitsINSA_13SM90_TMA_LOADENSA_14ComposedLayoutINSA_7SwizzleILi3ELi4ELi3EEENSA_18smem_ptr_flag_bitsILi16EEENSU_INSB_IJNSC_ILi64EEENSC_ILi8EEEEEENSB_IJSD_S19_EEEEEEEvEENS12_INSA_20SM90_TMA_LOAD_IM2COLES1E_vEEEENS_8epilogue10collective18CollectiveEpilogueINS1J_23Sm100TmaWarpSpecializedILi4ELi2ELi32ELb1ELb0EEEJSK_NSB_IJNSU_ISG_SD_EENSU_ISI_SD_EEEEESL_NSB_IJlNSB_IJSD_llEEESV_EEESL_S1S_NS1J_6fusion15FusionCallbacksIS1N_NS1T_17LinearCombinationISL_fSL_fLNS_15FloatRoundStyleE2EEESK_S1Q_JEEENSA_5SM1004TMEM4LOAD26SM100_TMEM_LOAD_32dp32b32xES13_NS14_INS15_ILi2ELi4ELi3EEES18_NSU_INSB_IJS1A_SI_EEENSB_IJSI_SD_EEEEEEENSA_39AutoVectorizingCopyWithAssumedAlignmentILi128EEENSA_14SM90_TMA_STOREES27_S29_S29_EEEvvEEEEvNT_6ParamsE:
[----:B------:R-:W1:Y:S01]  /*0000*/  LDC R1, c[0x0][0x37c] ;  /* 0x0000df00ff017b82 */ /* 0x000e620000000800 */
[----:B------:R-:W2:Y:S01]  /*0010*/  S2R R87, SR_TID.X ;  /* 0x0000000000577919 */ /* 0x000ea20000002100 */
[----:B------:R-:W3:Y:S01]  /*0020*/  LDCU.64 UR8, c[0x0][0x890] ;  /* 0x00011200ff0877ac */ /* 0x000ee20008000a00 */
[----:B-1----:R-:W-:Y:S01]  /*0030*/  VIADD R1, R1, 0xfffffff8 ;  /* 0xfffffff801017836 */ /* 0x002fe20000000000 */
[----:B------:R-:W-:Y:S02]  /*0040*/  PRMT R89, RZ, 0x7610, R89 ;  /* 0x00007610ff597816 */ /* 0x000fe40000000059 */
[----:B------:R-:W-:Y:S01]  /*0050*/  ELECT P3, URZ, PT ;  /* 0x0000000000ff782f */ /* 0x000fe20003860000 */
[----:B---3--:R-:W-:-:S04]  /*0060*/  UISETP.NE.U32.AND UP0, UPT, UR8, URZ, UPT ;  /* 0x000000ff0800728c */ /* 0x008fc8000bf05070 */
[----:B------:R-:W-:Y:S01]  /*0070*/  UISETP.NE.AND.EX UP0, UPT, UR9, URZ, UPT, UP0 ;  /* 0x000000ff0900728c */ /* 0x000fe2000bf05300 */
[----:B--2---:R-:W-:-:S05]  /*0080*/  SHF.R.U32.HI R90, RZ, 0x5, R87 ;  /* 0x00000005ff5a7819 */ /* 0x004fca0000011657 */
[----:B------:R-:W1:Y:S02]  /*0090*/  SHFL.IDX PT, R0, R90, RZ, 0x1f ;  /* 0x00001fff5a007589 */ /* 0x000e6400000e0000 */
[----:B-1----:R-:W-:Y:S01]  /*00a0*/  R2UR UR18, R0 ;  /* 0x00000000001272ca */ /* 0x002fe200000e0000 */
[----:B------:R-:W-:-:S14]  /*00b0*/  BRA.U UP0, `(.L_x_0) ;  /* 0x0000000100307547 */ /* 0x000fdc000b800000 */
[----:B------:R-:W1:Y:S02]  /*00c0*/  LDCU.64 UR4, c[0x0][0x888] ;  /* 0x00011100ff0477ac */ /* 0x000e640008000a00 */
[----:B-1----:R-:W-:-:S04]  /*00d0*/  UISETP.NE.U32.AND UP0, UPT, UR4, URZ, UPT ;  /* 0x000000ff0400728c */ /* 0x002fc8000bf05070 */
[----:B------:R-:W-:-:S09]  /*00e0*/  UISETP.NE.AND.EX UP0, UPT, UR5, URZ, UPT, UP0 ;  /* 0x000000ff0500728c */ /* 0x000fd2000bf05300 */
[----:B------:R-:W-:Y:S05]  /*00f0*/  BRA.U !UP0, `(.L_x_1) ;  /* 0x0000000108147547 */ /* 0x000fea000b800000 */
[----:B------:R-:W1:Y:S01]  /*0100*/  LDC.64 R2, c[0x0][0x888] ;  /* 0x00022200ff027b82 */ /* 0x000e620000000a00 */
[----:B------:R-:W1:Y:S02]  /*0110*/  LDCU.64 UR4, c[0x0][0x358] ;  /* 0x00006b00ff0477ac */ /* 0x000e640008000a00 */
[----:B-1----:R1:W5:Y:S01]  /*0120*/  LDG.E R41, desc[UR4][R2.64] ;  /* 0x0000000402297981 */ /* 0x002362000c1e1900 */
[----:B------:R-:W-:Y:S01]  /*0130*/  HFMA2 R89, -RZ, RZ, 0, 5.9604644775390625e-08 ;  /* 0x00000001ff597431 */ /* 0x000fe200000001ff */
[----:B------:R-:W-:Y:S05]  /*0140*/  BRA `(.L_x_0) ;  /* 0x00000000000c7947 */ /* 0x000fea0003800000 */
.L_x_1:
[----:B------:R-:W1:Y:S01]  /*0150*/  LDCU UR4, c[0x0][0x880] ;  /* 0x00011000ff0477ac */ /* 0x000e620008000800 */
[----:B------:R-:W-:Y:S01]  /*0160*/  HFMA2 R89, -RZ, RZ, 0, 5.9604644775390625e-08 ;  /* 0x00000001ff597431 */ /* 0x000fe200000001ff */
[----:B-1----:R-:W-:-:S07]  /*0170*/  MOV R41, UR4 ;  /* 0x0000000400297c02 */ /* 0x002fce0008000f00 */
.L_x_0:
[----:B------:R-:W2:Y:S02]  /*0180*/  LDCU.64 UR4, c[0x0][0x8b0] ;  /* 0x00011600ff0477ac */ /* 0x000ea40008000a00 */
[----:B--2---:R-:W-:-:S04]  /*0190*/  UISETP.NE.U32.AND UP0, UPT, UR4, URZ, UPT ;  /* 0x000000ff0400728c */ /* 0x004fc8000bf05070 */
[----:B------:R-:W-:-:S09]  /*01a0*/  UISETP.NE.AND.EX UP0, UPT, UR5, URZ, UPT, UP0 ;  /* 0x000000ff0500728c */ /* 0x000fd2000bf05300 */
[----:B------:R-:W-:Y:S05]  /*01b0*/  BRA.U UP0, `(.L_x_2) ;  /* 0x0000000100287547 */ /* 0x000fea000b800000 */
[----:B------:R-:W2:Y:S02]  /*01c0*/  LDCU.64 UR4, c[0x0][0x8a8] ;  /* 0x00011500ff0477ac */ /* 0x000ea40008000a00 */
[----:B--2---:R-:W-:-:S04]  /*01d0*/  UISETP.NE.U32.AND UP0, UPT, UR4, URZ, UPT ;  /* 0x000000ff0400728c */ /* 0x004fc8000bf05070 */
[----:B------:R-:W-:-:S09]  /*01e0*/  UISETP.NE.AND.EX UP0, UPT, UR5, URZ, UPT, UP0 ;  /* 0x000000ff0500728c */ /* 0x000fd2000bf05300 */
[----:B------:R-:W-:Y:S05]  /*01f0*/  BRA.U !UP0, `(.L_x_3) ;  /* 0x0000000108107547 */ /* 0x000fea000b800000 */
[----:B------:R-:W2:Y:S01]  /*0200*/  LDC.64 R38, c[0x0][0x8a8] ;  /* 0x00022a00ff267b82 */ /* 0x000ea20000000a00 */
[----:B------:R-:W2:Y:S02]  /*0210*/  LDCU.64 UR4, c[0x0][0x358] ;  /* 0x00006b00ff0477ac */ /* 0x000ea40008000a00 */
[----:B--2---:R2:W5:Y:S01]  /*0220*/  LDG.E R38, desc[UR4][R38.64] ;  /* 0x0000000426267981 */ /* 0x004562000c1e1900 */
[----:B------:R-:W-:Y:S05]  /*0230*/  BRA `(.L_x_2) ;  /* 0x0000000000087947 */ /* 0x000fea0003800000 */
.L_x_3:
[----:B------:R-:W2:Y:S02]  /*0240*/  LDCU UR4, c[0x0][0x8a0] ;  /* 0x00011400ff0477ac */ /* 0x000ea40008000800 */
[----:B--2---:R-:W-:Y:S02]  /*0250*/  MOV R38, UR4 ;  /* 0x0000000400267c02 */ /* 0x004fe40008000f00 */
.L_x_2:
[----:B------:R-:W-:Y:S01]  /*0260*/  IMAD.U32 R0, RZ, RZ, UR18 ;  /* 0x00000012ff007e24 */ /* 0x000fe2000f8e00ff */
[----:B------:R-:W-:Y:S04]  /*0270*/  BSSY.RECONVERGENT B0, `(.L_x_4) ;  /* 0x000000c000007945 */ /* 0x000fe80003800200 */
[C---:B------:R-:W-:Y:S02]  /*0280*/  ISETP.NE.OR P1, PT, R0.reuse, 0x1, !P3 ;  /* 0x000000010000780c */ /* 0x040fe40005f25670 */
[----:B------:R-:W-:-:S11]  /*0290*/  ISETP.NE.OR P0, PT, R0, 0x3, !P3 ;  /* 0x000000030000780c */ /* 0x000fd60005f05670 */
[----:B------:R-:W-:Y:S05]  /*02a0*/  @P1 BRA `(.L_x_5) ;  /* 0x0000000000201947 */ /* 0x000fea0003800000 */
[----:B------:R-:W3:Y:S02]  /*02b0*/  LDCU.64 UR4, c[0x0][0x348] ;  /* 0x00006900ff0477ac */ /* 0x000ee40008000a00 */
[----:B---3--:R-:W-:Y:S02]  /*02c0*/  UIADD3 UR6, UP1, UPT, UR4, 0x80, URZ ;  /* 0x0000008004067890 */ /* 0x008fe4000ff3e0ff */
[----:B------:R-:W-:Y:S02]  /*02d0*/  UIADD3 UR4, UP0, UPT, UR4, 0x180, URZ ;  /* 0x0000018004047890 */ /* 0x000fe4000ff1e0ff */
[----:B------:R-:W-:Y:S02]  /*02e0*/  UIADD3.X UR7, UPT, UPT, URZ, UR5, URZ, UP1, !UPT ;  /* 0x00000005ff077290 */ /* 0x000fe40008ffe4ff */
[----:B------:R-:W-:-:S07]  /*02f0*/  UIADD3.X UR5, UPT, UPT, URZ, UR5, URZ, UP0, !UPT ;  /* 0x00000005ff057290 */ /* 0x000fce00087fe4ff */
[----:B------:R3:W-:Y:S02]  /*0300*/  UTMACCTL.PF [UR6] ;  /* 0x00000000060079b9 */ /* 0x0007e40008040000 */
[----:B------:R3:W-:Y:S02]  /*0310*/  UTMACCTL.PF [UR4] ;  /* 0x00000000040079b9 */ /* 0x0007e40008040000 */
[----:B---3--:R-:W-:Y:S01]  /*0320*/  NOP ;  /* 0x0000000000007918 */ /* 0x008fe20000000000 */
.L_x_5:
[----:B------:R-:W-:Y:S05]  /*0330*/  BSYNC.RECONVERGENT B0 ;  /* 0x0000000000007941 */ /* 0x000fea0003800200 */
.L_x_4:
[----:B------:R-:W-:Y:S04]  /*0340*/  BSSY.RECONVERGENT B0, `(.L_x_6) ;  /* 0x000000a000007945 */ /* 0x000fe80003800200 */
        /* <DEDUP_REMOVED lines=9> */
.L_x_7:
[----:B------:R-:W-:Y:S05]  /*03e0*/  BSYNC.RECONVERGENT B0 ;  /* 0x0000000000007941 */ /* 0x000fea0003800200 */
.L_x_6:
[----:B------:R-:W3:Y:S01]  /*03f0*/  LDCU.64 UR4, c[0x0][0x888] ;  /* 0x00011100ff0477ac */ /* 0x000ee20008000a00 */
[----:B------:R-:W-:Y:S02]  /*0400*/  UISETP.EQ.U32.AND UP2, UPT, UR8, URZ, UPT ;  /* 0x000000ff0800728c */ /* 0x000fe4000bf42070 */
[----:B------:R-:W-:Y:S02]  /*0410*/  UPLOP3.LUT UP3, UPT, UPT, UPT, UPT, 0x80, 0x8 ;  /* 0x000000000008789c */ /* 0x000fe40003f6f070 */
[----:B---3--:R-:W-:-:S04]  /*0420*/  UISETP.NE.U32.AND UP0, UPT, UR4, URZ, UPT ;  /* 0x000000ff0400728c */ /* 0x008fc8000bf05070 */
[----:B------:R-:W-:-:S04]  /*0430*/  UISETP.NE.AND.EX UP1, UPT, UR5, URZ, UPT, UP0 ;  /* 0x000000ff0500728c */ /* 0x000fc8000bf25300 */
[----:B------:R-:W-:-:S04]  /*0440*/  UISETP.EQ.OR.EX UP4, UPT, UR9, URZ, !UP1, UP2 ;  /* 0x000000ff0900728c */ /* 0x000fc8000cf82720 */
[----:B------:R-:W-:-:S06]  /*0450*/  UP2UR UR4, UPR, URZ, 0x10 ;  /* 0x00000010ff047883 */ /* 0x000fcc0008000000 */
[----:B------:R-:W-:Y:S01]  /*0460*/  MOV R93, UR4 ;  /* 0x00000004005d7c02 */ /* 0x000fe20008000f00 */
[----:B------:R-:W-:Y:S06]  /*0470*/  BRA.U !UP4, `(.L_x_8) ;  /* 0x000000010c207547 */ /* 0x000fec000b800000 */
[----:B------:R-:W-:Y:S01]  /*0480*/  UISETP.NE.U32.AND UP2, UPT, UR8, URZ, UPT ;  /* 0x000000ff0800728c */ /* 0x000fe2000bf45070 */
[----:B-----5:R-:W-:Y:S01]  /*0490*/  FSETP.NEU.AND P0, PT, R41, RZ, PT ;  /* 0x000000ff2900720b */ /* 0x020fe20003f0d000 */
[----:B------:R-:W-:Y:S02]  /*04a0*/  USEL UR4, URZ, 0xffffffff, UP1 ;  /* 0xffffffffff047887 */ /* 0x000fe40008800000 */
[----:B------:R-:W-:-:S10]  /*04b0*/  UISETP.NE.AND.EX UP2, UPT, UR9, URZ, UPT, UP2 ;  /* 0x000000ff0900728c */ /* 0x000fd4000bf45320 */
[----:B------:R-:W-:Y:S01]  /*04c0*/  VOTEU.ANY UP0, P0 ;  /* 0x0000000000ff7886 */ /* 0x000fe20000000100 */
[----:B------:R-:W-:-:S04]  /*04d0*/  @!UP2 USEL UR4, URZ, 0xffffffff, UP0 ;  /* 0xffffffffff04a887 */ /* 0x000fc80008000000 */
[----:B------:R-:W-:-:S04]  /*04e0*/  ULOP3.LUT UR4, UR4, 0x1, URZ, 0xc0, !UPT ;  /* 0x0000000104047892 */ /* 0x000fc8000f8ec0ff */
[----:B------:R-:W-:-:S11]  /*04f0*/  UISETP.NE.U32.AND UP3, UPT, UR4, 0x1, UPT ;  /* 0x000000010400788c */ /* 0x000fd6000bf65070 */
.L_x_8:
[----:B-1----:R-:W1:Y:S01]  /*0500*/  SHFL.IDX PT, R2, R90, RZ, 0x1f ;  /* 0x00001fff5a027589 */ /* 0x002e6200000e0000 */
[----:B------:R-:W-:-:S04]  /*0510*/  UISETP.NE.AND UP0, UPT, UR18, 0x2, UPT ;  /* 0x000000021200788c */ /* 0x000fc8000bf05270 */
[----:B------:R-:W-:Y:S01]  /*0520*/  USEL UR63, URZ, 0x1, UP0 ;  /* 0x00000001ff3f7887 */ /* 0x000fe20008000000 */
[----:B-1----:R-:W-:-:S13]  /*0530*/  ISETP.NE.AND P0, PT, R2, RZ, PT ;  /* 0x000000ff0200720c */ /* 0x002fda0003f05270 */
[----:B------:R-:W-:Y:S05]  /*0540*/  @P0 BRA `(.L_x_9) ;  /* 0x0000000000940947 */ /* 0x000fea0003800000 */
[----:B------:R-:W-:Y:S01]  /*0550*/  ELECT P0, URZ, PT ;  /* 0x0000000000ff782f */ /* 0x000fe20003800000 */
[----:B------:R-:W-:-:S12]  /*0560*/  BSSY.RECONVERGENT B0, `(.L_x_9) ;  /* 0x0000023000007945 */ /* 0x000fd80003800200 */
[----:B------:R-:W-:Y:S05]  /*0570*/  @!P0 BRA `(.L_x_10) ;  /* 0x0000000000848947 */ /* 0x000fea0003800000 */
[----:B------:R-:W1:Y:S01]  /*0580*/  S2UR UR4, SR_CgaCtaId ;  /* 0x00000000000479c3 */ /* 0x000e620000008800 */
[----:B------:R-:W-:Y:S01]  /*0590*/  UMOV UR5, 0x400 ;  /* 0x0000040000057882 */ /* 0x000fe20000000000 */
[----:B------:R-:W-:Y:S02]  /*05a0*/  UMOV UR6, 0x1 ;  /* 0x0000000100067882 */ /* 0x000fe40000000000 */
[----:B------:R-:W-:-:S04]  /*05b0*/  UIADD3 UR6, UPT, UPT, -UR6, 0x100000, URZ ;  /* 0x0010000006067890 */ /* 0x000fc8000fffe1ff */
[----:B------:R-:W-:Y:S02]  /*05c0*/  USHF.L.U32 UR7, UR6, 0xb, URZ ;  /* 0x0000000b06077899 */ /* 0x000fe400080006ff */
[----:B------:R-:W-:Y:S02]  /*05d0*/  USHF.L.U32 UR6, UR6, 0x1, URZ ;  /* 0x0000000106067899 */ /* 0x000fe400080006ff */
[----:B-1----:R-:W-:Y:S01]  /*05e0*/  ULEA UR4, UR4, UR5, 0x18 ;  /* 0x0000000504047291 */ /* 0x002fe2000f8ec0ff */
[----:B------:R-:W1:Y:S11]  /*05f0*/  FENCE.VIEW.ASYNC.S ;  /* 0x00000000000073c6 */ /* 0x000e760000000000 */
[----:B-1----:R1:W3:Y:S01]  /*0600*/  SYNCS.EXCH.64 URZ, [UR4], UR6 ;  /* 0x0000000604ff75b2 */ /* 0x0022e20008000100 */
[----:B------:R1:W4:Y:S01]  /*0610*/  SYNCS.EXCH.64 URZ, [UR4+0x60], UR6 ;  /* 0x0000600604ff75b2 */ /* 0x0003220008000100 */
[----:B------:R1:W1:Y:S01]  /*0620*/  SYNCS.EXCH.64 URZ, [UR4+0x8], UR6 ;  /* 0x0000080604ff75b2 */ /* 0x0002620008000100 */
        /* <DEDUP_REMOVED lines=21> */
[----:B---3--:R-:W-:Y:S01]  /*0780*/  NOP ;  /* 0x0000000000007918 */ /* 0x008fe20000000000 */
.L_x_10:
[----:B-1----:R-:W-:Y:S05]  /*0790*/  BSYNC.RECONVERGENT B0 ;  /* 0x0000000000007941 */ /* 0x002fea0003800200 */
.L_x_9:
[----:B------:R-:W1:Y:S01]  /*07a0*/  SHFL.IDX PT, R2, R90, RZ, 0x1f ;  /* 0x00001fff5a027589 */ /* 0x000e6200000e0000 */
[----:B------:R-:W-:Y:S01]  /*07b0*/  NOP ;  /* 0x0000000000007918 */ /* 0x000fe20000000000 */
[----:B-1----:R-:W-:-:S13]  /*07c0*/  ISETP.NE.AND P0, PT, R2, 0x1, PT ;  /* 0x000000010200780c */ /* 0x002fda0003f05270 */
[----:B------:R-:W-:Y:S05]  /*07d0*/  @P0 BRA `(.L_x_11) ;  /* 0x0000000000580947 */ /* 0x000fea0003800000 */
[----:B------:R-:W1:Y:S01]  /*07e0*/  S2UR UR4, SR_CgaCtaId ;  /* 0x00000000000479c3 */ /* 0x000e620000008800 */
[----:B------:R-:W-:Y:S01]  /*07f0*/  UMOV UR5, 0x400 ;  /* 0x0000040000057882 */ /* 0x000fe20000000000 */
[----:B------:R-:W-:Y:S01]  /*0800*/  UMOV UR8, 0x20 ;  /* 0x0000002000087882 */ /* 0x000fe20000000000 */
[----:B------:R-:W-:Y:S01]  /*0810*/  UMOV UR6, 0x80 ;  /* 0x0000008000067882 */ /* 0x000fe20000000000 */
[----:B------:R-:W-:-:S04]  /*0820*/  UIADD3 UR8, UPT, UPT, -UR8, 0x100000, URZ ;  /* 0x0010000008087890 */ /* 0x000fc8000fffe1ff */
[----:B------:R-:W-:Y:S02]  /*0830*/  USHF.L.U32 UR9, UR8, 0xb, URZ ;  /* 0x0000000b08097899 */ /* 0x000fe400080006ff */
[----:B------:R-:W-:Y:S02]  /*0840*/  USHF.L.U32 UR8, UR8, 0x1, URZ ;  /* 0x0000000108087899 */ /* 0x000fe400080006ff */
[----:B------:R-:W-:-:S04]  /*0850*/  UIADD3 UR6, UPT, UPT, -UR6, 0x100000, URZ ;  /* 0x0010000006067890 */ /* 0x000fc8000fffe1ff */
[----:B------:R-:W-:Y:S02]  /*0860*/  USHF.L.U32 UR7, UR6, 0xb, URZ ;  /* 0x0000000b06077899 */ /* 0x000fe400080006ff */
[----:B------:R-:W-:Y:S01]  /*0870*/  USHF.L.U32 UR6, UR6, 0x1, URZ ;  /* 0x0000000106067899 */ /* 0x000fe200080006ff */
[----:B------:R-:W-:Y:S01]  /*0880*/  ELECT P0, URZ, PT ;  /* 0x0000000000ff782f */ /* 0x000fe20003800000 */
[----:B-1----:R-:W-:Y:S01]  /*0890*/  ULEA UR4, UR4, UR5, 0x18 ;  /* 0x0000000504047291 */ /* 0x002fe2000f8ec0ff */
[----:B------:R-:W1:Y:S11]  /*08a0*/  FENCE.VIEW.ASYNC.S ;  /* 0x00000000000073c6 */ /* 0x000e760000000000 */
[----:B-1----:R1:W3:Y:S01]  /*08b0*/  SYNCS.EXCH.64 URZ, [UR4+0xc0], UR8 ;  /* 0x0000c00804ff75b2 */ /* 0x0022e20008000100 */
[----:B------:R1:W1:Y:S01]  /*08c0*/  SYNCS.EXCH.64 URZ, [UR4+0xe0], UR6 ;  /* 0x0000e00604ff75b2 */ /* 0x0002620008000100 */
[----:B------:R1:W1:Y:S01]  /*08d0*/  SYNCS.EXCH.64 URZ, [UR4+0xc8], UR8 ;  /* 0x0000c80804ff75b2 */ /* 0x0002620008000100 */
[----:B------:R1:W1:Y:S01]  /*08e0*/  SYNCS.EXCH.64 URZ, [UR4+0xe8], UR6 ;  /* 0x0000e80604ff75b2 */ /* 0x0002620008000100 */
[----:B------:R1:W1:Y:S01]  /*08f0*/  SYNCS.EXCH.64 URZ, [UR4+0xd0], UR8 ;  /* 0x0000d00804ff75b2 */ /* 0x0002620008000100 */
[----:B------:R1:W1:Y:S01]  /*0900*/  SYNCS.EXCH.64 URZ, [UR4+0xf0], UR6 ;  /* 0x0000f00604ff75b2 */ /* 0x0002620008000100 */
[----:B------:R1:W1:Y:S01]  /*0910*/  SYNCS.EXCH.64 URZ, [UR4+0xd8], UR8 ;  /* 0x0000d80804ff75b2 */ /* 0x0002620008000100 */
[----:B------:R1:W1:Y:S01]  /*0920*/  SYNCS.EXCH.64 URZ, [UR4+0xf8], UR6 ;  /* 0x0000f80604ff75b2 */ /* 0x0002620008000100 */
[----:B------:R-:W-:Y:S01]  /*0930*/  NOP ;  /* 0x0000000000007918 */ /* 0x000fe20000000000 */
.L_x_11:
[----:B------:R-:W2:Y:S01]  /*0940*/  SHFL.IDX PT, R2, R90, RZ, 0x1f ;  /* 0x00001fff5a027589 */ /* 0x000ea200000e0000 */
[----:B------:R-:W-:Y:S01]  /*0950*/  NOP ;  /* 0x0000000000007918 */ /* 0x000fe20000000000 */
[----:B--2---:R-:W-:-:S13]  /*0960*/  ISETP.NE.AND P0, PT, R2, 0x3, PT ;  /* 0x000000030200780c */ /* 0x004fda0003f05270 */
[----:B------:R-:W-:Y:S05]  /*0970*/  @P0 BRA `(.L_x_12) ;  /* 0x0000000000300947 */ /* 0x000fea0003800000 */
[----:B-1----:R-:W1:Y:S01]  /*0980*/  S2UR UR4, SR_CgaCtaId ;  /* 0x00000000000479c3 */ /* 0x002e620000008800 */
[----:B------:R-:W-:Y:S01]  /*0990*/  UMOV UR6, 0x400 ;  /* 0x0000040000067882 */ /* 0x000fe20000000000 */
[----:B------:R-:W-:Y:S01]  /*09a0*/  UMOV UR5, 0x20 ;  /* 0x0000002000057882 */ /* 0x000fe20000000000 */
[----:B------:R-:W-:Y:S01]  /*09b0*/  ELECT P0, URZ, PT ;  /* 0x0000000000ff782f */ /* 0x000fe20003800000 */
[----:B-1----:R-:W-:Y:S02]  /*09c0*/  ULEA UR6, UR4, UR6, 0x18 ;  /* 0x0000000604067291 */ /* 0x002fe4000f8ec0ff */
[----:B------:R-:W-:-:S04]  /*09d0*/  UIADD3 UR4, UPT, UPT, -UR5, 0x100000, URZ ;  /* 0x0010000005047890 */ /* 0x000fc8000fffe1ff */
[----:B------:R-:W-:Y:S02]  /*09e0*/  USHF.L.U32 UR5, UR4, 0xb, URZ ;  /* 0x0000000b04057899 */ /* 0x000fe400080006ff */
[----:B------:R-:W-:Y:S01]  /*09f0*/  USHF.L.U32 UR4, UR4, 0x1, URZ ;  /* 0x0000000104047899 */ /* 0x000fe200080006ff */
[----:B------:R-:W1:Y:S11]  /*0a00*/  FENCE.VIEW.ASYNC.S ;  /* 0x00000000000073c6 */ /* 0x000e760000000000 */
[----:B-1----:R2:W1:Y:S01]  /*0a10*/  SYNCS.EXCH.64 URZ, [UR6+0x100], UR4 ;  /* 0x0001000406ff75b2 */ /* 0x0024620008000100 */
[----:B------:R2:W1:Y:S02]  /*0a20*/  SYNCS.EXCH.64 URZ, [UR6+0x108], UR4 ;  /* 0x0001080406ff75b2 */ /* 0x0004640008000100 */
[----:B--2---:R-:W-:Y:S01]  /*0a30*/  NOP ;  /* 0x0000000000007918 */ /* 0x004fe20000000000 */
.L_x_12:
[----:B------:R-:W2:Y:S01]  /*0a40*/  SHFL.IDX PT, R2, R90, RZ, 0x1f ;  /* 0x00001fff5a027589 */ /* 0x000ea200000e0000 */
[----:B------:R-:W-:Y:S01]  /*0a50*/  NOP ;  /* 0x0000000000007918 */ /* 0x000fe20000000000 */
[----:B--2---:R-:W-:-:S13]  /*0a60*/  ISETP.NE.AND P0, PT, R2, 0x4, PT ;  /* 0x000000040200780c */ /* 0x004fda0003f05270 */
[----:B------:R-:W-:Y:S05]  /*0a70*/  @P0 BRA `(.L_x_13) ;  /* 0x0000000000440947 */ /* 0x000fea0003800000 */
[----:B-1----:R-:W1:Y:S01]  /*0a80*/  S2UR UR6, SR_CgaCtaId ;  /* 0x00000000000679c3 */ /* 0x002e620000008800 */
[----:B------:R-:W-:Y:S01]  /*0a90*/  UMOV UR4, 0x100 ;  /* 0x0000010000047882 */ /* 0x000fe20000000000 */
[----:B------:R-:W-:Y:S01]  /*0aa0*/  UMOV UR5, 0x400 ;  /* 0x0000040000057882 */ /* 0x000fe20000000000 */
[----:B------:R-:W-:Y:S01]  /*0ab0*/  USEL UR4, UR4, 0xe0, UP3 ;  /* 0x000000e004047887 */ /* 0x000fe20009800000 */
[----:B------:R-:W-:Y:S01]  /*0ac0*/  UMOV UR8, 0x1 ;  /* 0x0000000100087882 */ /* 0x000fe20000000000 */
[----:B------:R-:W-:Y:S01]  /*0ad0*/  ELECT P0, URZ, PT ;  /* 0x0000000000ff782f */ /* 0x000fe20003800000 */
[----:B------:R-:W-:-:S04]  /*0ae0*/  UIADD3 UR8, UPT, UPT, -UR8, 0x100000, URZ ;  /* 0x0010000008087890 */ /* 0x000fc8000fffe1ff */
[----:B------:R-:W-:Y:S02]  /*0af0*/  USHF.L.U32 UR9, UR8, 0xb, URZ ;  /* 0x0000000b08097899 */ /* 0x000fe400080006ff */
[----:B------:R-:W-:Y:S02]  /*0b00*/  USHF.L.U32 UR8, UR8, 0x1, URZ ;  /* 0x0000000108087899 */ /* 0x000fe400080006ff */
[----:B-1----:R-:W-:Y:S02]  /*0b10*/  ULEA UR6, UR6, UR5, 0x18 ;  /* 0x0000000506067291 */ /* 0x002fe4000f8ec0ff */
[----:B------:R-:W-:-:S04]  /*0b20*/  UIADD3 UR4, UPT, UPT, -UR4, 0x100000, URZ ;  /* 0x0010000004047890 */ /* 0x000fc8000fffe1ff */
[----:B------:R-:W-:Y:S02]  /*0b30*/  USHF.L.U32 UR5, UR4, 0xb, URZ ;  /* 0x0000000b04057899 */ /* 0x000fe400080006ff */
[----:B------:R-:W-:Y:S01]  /*0b40*/  USHF.L.U32 UR4, UR4, 0x1, URZ ;  /* 0x0000000104047899 */ /* 0x000fe200080006ff */
[----:B------:R-:W1:Y:S03]  /*0b50*/  FENCE.VIEW.ASYNC.S ;  /* 0x00000000000073c6 */ /* 0x000e660000000000 */
[----:B-1----:R2:W1:Y:S08]  /*0b60*/  SYNCS.EXCH.64 URZ, [UR6+0x110], UR8 ;  /* 0x0001100806ff75b2 */ /* 0x0024700008000100 */
[----:B------:R2:W1:Y:S02]  /*0b70*/  SYNCS.EXCH.64 URZ, [UR6+0x118], UR4 ;  /* 0x0001180406ff75b2 */ /* 0x0004640008000100 */
[----:B--2---:R-:W-:Y:S01]  /*0b80*/  NOP ;  /* 0x0000000000007918 */ /* 0x004fe20000000000 */
.L_x_13:
[----:B------:R-:W2:Y:S01]  /*0b90*/  SHFL.IDX PT, R2, R90, RZ, 0x1f ;  /* 0x00001fff5a027589 */ /* 0x000ea200000e0000 */
[----:B------:R-:W1:Y:S01]  /*0ba0*/  S2UR UR24, SR_CTAID.X ;  /* 0x00000000001879c3 */ /* 0x000e620000002500 */
[----:B------:R-:W-:-:S07]  /*0bb0*/  NOP ;  /* 0x0000000000007918 */ /* 0x000fce0000000000 */
[----:B------:R-:W1:Y:S01]  /*0bc0*/  S2UR UR20, SR_CTAID.Y ;  /* 0x00000000001479c3 */ /* 0x000e620000002600 */
[----:B--2---:R-:W-:-:S13]  /*0bd0*/  ISETP.NE.AND P0, PT, R2, 0x5, PT ;  /* 0x000000050200780c */ /* 0x004fda0003f05270 */
[----:B-1----:R-:W-:Y:S05]  /*0be0*/  @P0 BRA `(.L_x_14) ;  /* 0x0000000000480947 */ /* 0x002fea0003800000 */
        /* <DEDUP_REMOVED lines=13> */
[----:B-1----:R1:W2:Y:S01]  /*0cc0*/  SYNCS.EXCH.64 URZ, [UR4+0x120], UR8 ;  /* 0x0001200804ff75b2 */ /* 0x0022a20008000100 */
[----:B------:R1:W1:Y:S01]  /*0cd0*/  SYNCS.EXCH.64 URZ, [UR4+0x130], UR6 ;  /* 0x0001300604ff75b2 */ /* 0x0002620008000100 */
[----:B------:R1:W1:Y:S01]  /*0ce0*/  SYNCS.EXCH.64 URZ, [UR4+0x128], UR8 ;  /* 0x0001280804ff75b2 */ /* 0x0002620008000100 */
[----:B------:R1:W1:Y:S01]  /*0cf0*/  SYNCS.EXCH.64 URZ, [UR4+0x138], UR6 ;  /* 0x0001380604ff75b2 */ /* 0x0002620008000100 */
[----:B------:R-:W-:Y:S01]  /*0d00*/  NOP ;  /* 0x0000000000007918 */ /* 0x000fe20000000000 */
.L_x_14:
[----:B------:R-:W-:-:S05]  /*0d10*/  CS2R.32 R82, SR_CgaSize ;  /* 0x0000000000527805 */ /* 0x000fca0000008a00 */
[----:B------:R-:W-:-:S05]  /*0d20*/  IMAD R82, R82, -0xa0, RZ ;  /* 0xffffff6052527824 */ /* 0x000fca00078e02ff */
[----:B------:R-:W-:-:S14]  /*0d30*/  R2UR UR5, R82 ;  /* 0x00000000520572ca */ /* 0x000fdc00000e0000 */
[----:B------:R-:W3:Y:S01]  /*0d40*/  LDCU UR5, c[0x0][UR5+0x2b0] ;  /* 0x00005600050577ac */ /* 0x000ee20008000800 */
[----:B------:R-:W-:Y:S02]  /*0d50*/  I2FP.F32.U32 R5, UR24 ;  /* 0x0000001800057c45 */ /* 0x000fe40008201000 */
[----:B------:R-:W-:-:S05]  /*0d60*/  CS2R.32 R3, SR_CgaSize ;  /* 0x0000000000037805 */ /* 0x000fca0000008a00 */
[----:B------:R-:W-:-:S06]  /*0d70*/  IMAD R3, R3, -0xa0, RZ ;  /* 0xffffff6003037824 */ /* 0x000fcc00078e02ff */
[----:B------:R-:W4:Y:S01]  /*0d80*/  LDC R3, c[0x0][R3+0x2a0] ;  /* 0x0000a80003037b82 */ /* 0x000f220000000800 */
[----:B------:R-:W-:Y:S02]  /*0d90*/  I2FP.F32.U32 R4, UR20 ;  /* 0x0000001400047c45 */ /* 0x000fe40008201000 */
[----:B------:R-:W-:-:S05]  /*0da0*/  CS2R.32 R82, SR_CgaSize ;  /* 0x0000000000527805 */ /* 0x000fca0000008a00 */
[----:B------:R-:W-:-:S05]  /*0db0*/  IMAD R82, R82, -0xa0, RZ ;  /* 0xffffff6052527824 */ /* 0x000fca00078e02ff */
[----:B-1----:R-:W-:-:S14]  /*0dc0*/  R2UR UR4, R82 ;  /* 0x00000000520472ca */ /* 0x002fdc00000e0000 */
[----:B------:R-:W1:Y:S01]  /*0dd0*/  LDCU UR4, c[0x0][UR4+0x2b4] ;  /* 0x00005680040477ac */ /* 0x000e620008000800 */
[----:B------:R-:W-:Y:S01]  /*0de0*/  NOP ;  /* 0x0000000000007918 */ /* 0x000fe20000000000 */
[----:B------:R-:W2:Y:S01]  /*0df0*/  LDCU UR19, c[0x0][0xb24] ;  /* 0x00016480ff1377ac */ /* 0x000ea20008000800 */
[----:B------:R-:W-:-:S05]  /*0e00*/  CS2R.32 R2, SR_CgaSize ;  /* 0x0000000000027805 */ /* 0x000fca0000008a00 */
[----:B------:R-:W-:-:S06]  /*0e10*/  IMAD R2, R2, -0xa0, RZ ;  /* 0xffffff6002027824 */ /* 0x000fcc00078e02ff */
[----:B------:R-:W4:Y:S01]  /*0e20*/  LDC R2, c[0x0][R2+0x2a4] ;  /* 0x0000a90002027b82 */ /* 0x000f220000000800 */
[----:B---3--:R-:W-:-:S07]  /*0e30*/  FMUL R5, R5, UR5 ;  /* 0x0000000505057c20 */ /* 0x008fce0008400000 */
[----:B------:R-:W3:Y:S01]  /*0e40*/  S2UR UR49, SR_CTAID.Z ;  /* 0x00000000003179c3 */ /* 0x000ee20000002700 */
[----:B-1----:R-:W-:Y:S01]  /*0e50*/  FMUL R4, R4, UR4 ;  /* 0x0000000404047c20 */ /* 0x002fe20008400000 */
[----:B------:R-:W1:Y:S01]  /*0e60*/  F2I.U32.TRUNC.NTZ R82, R5 ;  /* 0x0000000500527305 */ /* 0x000e62000020f000 */
[----:B--2---:R-:W-:-:S07]  /*0e70*/  UISETP.GE.AND UP0, UPT, UR19, 0x1, UPT ;  /* 0x000000011300788c */ /* 0x004fce000bf06270 */
[----:B------:R-:W2:Y:S01]  /*0e80*/  F2I.U32.TRUNC.NTZ R81, R4 ;  /* 0x0000000400517305 */ /* 0x000ea2000020f000 */
[----:B-1----:R-:W-:-:S05]  /*0e90*/  IADD3 R82, PT, PT, -R82, RZ, RZ ;  /* 0x000000ff52527210 */ /* 0x002fca0007ffe1ff */
[----:B----4-:R-:W-:Y:S01]  /*0ea0*/  IMAD R82, R3, R82, UR24 ;  /* 0x0000001803527e24 */ /* 0x010fe2000f8e0252 */
[----:B--2---:R-:W-:-:S05]  /*0eb0*/  IADD3 R81, PT, PT, -R81, RZ, RZ ;  /* 0x000000ff51517210 */ /* 0x004fca0007ffe1ff */
[----:B------:R-:W-:Y:S01]  /*0ec0*/  IMAD R81, R2, R81, UR20 ;  /* 0x0000001402517e24 */ /* 0x000fe2000f8e0251 */
[----:B------:R-:W-:Y:S06]  /*0ed0*/  BAR.SYNC.DEFER_BLOCKING 0x0 ;  /* 0x0000000000007b1d */ /* 0x000fec0000010000 */
[----:B---3--:R-:W-:Y:S05]  /*0ee0*/  BRA.U !UP0, `(.L_x_15) ;  /* 0x0000000108d47547 */ /* 0x008fea000b800000 */
[----:B------:R-:W1:Y:S01]  /*0ef0*/  LDCU.128 UR28, c[0x0][0xb10] ;  /* 0x00016200ff1c77ac */ /* 0x000e620008000c00 */
[----:B------:R-:W2:Y:S01]  /*0f00*/  LDCU UR6, c[0x0][0x370] ;  /* 0x00006e00ff0677ac */ /* 0x000ea20008000800 */
[----:B------:R-:W3:Y:S01]  /*0f10*/  LDCU UR4, c[0x0][0x374] ;  /* 0x00006e80ff0477ac */ /* 0x000ee20008000800 */
[----:B------:R-:W4:Y:S01]  /*0f20*/  LDCU UR21, c[0x0][0xb0c] ;  /* 0x00016180ff1577ac */ /* 0x000f220008000800 */
[----:B------:R-:W4:Y:S01]  /*0f30*/  LDCU UR5, c[0x0][0xb20] ;  /* 0x00016400ff0577ac */ /* 0x000f220008000800 */
[----:B------:R-:W4:Y:S01]  /*0f40*/  LDCU.64 UR16, c[0x0][0xb28] ;  /* 0x00016500ff1077ac */ /* 0x000f220008000a00 */
[----:B-1----:R-:W-:Y:S02]  /*0f50*/  UISETP.NE.AND UP0, UPT, UR30, 0x1, UPT ;  /* 0x000000011e00788c */ /* 0x002fe4000bf05270 */
[----:B---3--:R-:W-:Y:S02]  /*0f60*/  UIMAD.WIDE.U32 UR8, UR4, UR31, URZ ;  /* 0x0000001f040872a5 */ /* 0x008fe4000f8e00ff */
[----:B--2---:R-:W-:-:S02]  /*0f70*/  UIMAD.WIDE.U32 UR10, UR6, UR28, URZ ;  /* 0x0000001c060a72a5 */ /* 0x004fc4000f8e00ff */
[----:B----4-:R-:W-:Y:S02]  /*0f80*/  UISETP.NE.AND UP2, UPT, UR21, 0x1, UPT ;  /* 0x000000011500788c */ /* 0x010fe4000bf45270 */
[----:B------:R-:W-:Y:S01]  /*0f90*/  UISETP.NE.AND UP4, UPT, UR19, 0x1, UPT ;  /* 0x000000011300788c */ /* 0x000fe2000bf85270 */
[----:B------:R-:W-:Y:S02]  /*0fa0*/  UMOV UR8, UR9 ;  /* 0x0000000900087c82 */ /* 0x000fe40008000000 */
[----:B------:R-:W-:Y:S01]  /*0fb0*/  UMOV UR10, UR11 ;  /* 0x0000000b000a7c82 */ /* 0x000fe20008000000 */
[----:B------:R-:W-:Y:S02]  /*0fc0*/  @UP0 USHF.R.U32.HI UR4, URZ, UR5, UR8 ;  /* 0x00000005ff040299 */ /* 0x000fe40008011608 */
[----:B------:R-:W-:Y:S02]  /*0fd0*/  UIMAD.WIDE.U32 UR12, UR20, UR31, URZ ;  /* 0x0000001f140c72a5 */ /* 0x000fe4000f8e00ff */
[----:B------:R-:W-:-:S02]  /*0fe0*/  UIMAD.WIDE.U32 UR8, UR4, UR16, URZ ;  /* 0x00000010040872a5 */ /* 0x000fc4000f8e00ff */
[----:B------:R-:W-:Y:S02]  /*0ff0*/  @UP2 USHF.R.U32.HI UR6, URZ, UR29, UR10 ;  /* 0x0000001dff062299 */ /* 0x000fe4000801160a */
[----:B------:R-:W-:Y:S02]  /*1000*/  UIMAD.WIDE.U32 UR14, UR24, UR28, URZ ;  /* 0x0000001c180e72a5 */ /* 0x000fe4000f8e00ff */
[----:B------:R-:W-:Y:S01]  /*1010*/  UIMAD.WIDE.U32 UR10, UR6, UR16, URZ ;  /* 0x00000010060a72a5 */ /* 0x000fe2000f8e00ff */
[----:B------:R-:W-:Y:S01]  /*1020*/  UMOV UR12, UR13 ;  /* 0x0000000d000c7c82 */ /* 0x000fe20008000000 */
[----:B------:R-:W-:Y:S01]  /*1030*/  UMOV UR8, UR9 ;  /* 0x0000000900087c82 */ /* 0x000fe20008000000 */
[----:B------:R-:W-:Y:S02]  /*1040*/  USHF.R.U32.HI UR12, URZ, UR5, UR12 ;  /* 0x00000005ff0c7299 */ /* 0x000fe4000801160c */
[----:B------:R-:W-:Y:S01]  /*1050*/  @UP4 USHF.R.U32.HI UR4, URZ, UR17, UR8 ;  /* 0x00000011ff044299 */ /* 0x000fe20008011608 */
[----:B------:R-:W-:Y:S01]  /*1060*/  UMOV UR14, UR15 ;  /* 0x0000000f000e7c82 */ /* 0x000fe20008000000 */
[----:B------:R-:W-:Y:S01]  /*1070*/  UMOV UR10, UR11 ;  /* 0x0000000b000a7c82 */ /* 0x000fe20008000000 */
[----:B------:R-:W-:-:S02]  /*1080*/  USHF.R.U32.HI UR14, URZ, UR29, UR14 ;  /* 0x0000001dff0e7299 */ /* 0x000fc4000801160e */
[----:B------:R-:W-:Y:S02]  /*1090*/  USEL UR5, UR20, UR12, !UP0 ;  /* 0x0000000c14057287 */ /* 0x000fe4000c000000 */
[----:B------:R-:W-:Y:S02]  /*10a0*/  @UP4 USHF.R.U32.HI UR6, URZ, UR17, UR10 ;  /* 0x00000011ff064299 */ /* 0x000fe4000801160a */
[----:B------:R-:W-:Y:S02]  /*10b0*/  UIMAD UR7, UR4, UR19, URZ ;  /* 0x00000013040772a4 */ /* 0x000fe4000f8e02ff */
[----:B------:R-:W-:Y:S02]  /*10c0*/  USEL UR4, UR24, UR14, !UP2 ;  /* 0x0000000e18047287 */ /* 0x000fe4000d000000 */
[----:B------:R-:W-:Y:S02]  /*10d0*/  UIMAD UR10, UR6, UR19, URZ ;  /* 0x00000013060a72a4 */ /* 0x000fe4000f8e02ff */
[----:B------:R-:W-:-:S02]  /*10e0*/  UISETP.GE.AND UP0, UPT, UR5, UR7, UPT ;  /* 0x000000070500728c */ /* 0x000fc4000bf06270 */
[----:B------:R-:W-:Y:S02]  /*10f0*/  UIMAD.WIDE.U32 UR8, UR5, UR16, URZ ;  /* 0x00000010050872a5 */ /* 0x000fe4000f8e00ff */
[----:B------:R-:W-:Y:S02]  /*1100*/  UISETP.GE.OR UP0, UPT, UR4, UR10, UP0 ;  /* 0x0000000a0400728c */ /* 0x000fe40008706670 */
[----:B------:R-:W-:Y:S02]  /*1110*/  UIMAD.WIDE.U32 UR10, UR4, UR16, URZ ;  /* 0x00000010040a72a5 */ /* 0x000fe4000f8e00ff */
[----:B------:R-:W-:Y:S01]  /*1120*/  UIADD3 UR10, UPT, UPT, -UR4, URZ, URZ ;  /* 0x000000ff040a7290 */ /* 0x000fe2000fffe1ff */
[----:B------:R-:W-:Y:S01]  /*1130*/  UMOV UR8, UR9 ;  /* 0x0000000900087c82 */ /* 0x000fe20008000000 */
[----:B------:R-:W-:Y:S02]  /*1140*/  UIADD3 UR9, UPT, UPT, -UR5, URZ, URZ ;  /* 0x000000ff05097290 */ /* 0x000fe4000fffe1ff */
[----:B------:R-:W-:-:S03]  /*1150*/  USHF.R.U32.HI UR8, URZ, UR17, UR8 ;  /* 0x00000011ff087299 */ /* 0x000fc60008011608 */
[----:B------:R-:W-:Y:S01]  /*1160*/  @!UP0 UMOV UR7, UR11 ;  /* 0x0000000b00078c82 */ /* 0x000fe20008000000 */
[----:B------:R-:W-:Y:S02]  /*1170*/  UIMAD UR20, UR30, UR9, UR20 ;  /* 0x000000091e1472a4 */ /* 0x000fe4000f8e0214 */
[----:B------:R-:W-:Y:S02]  /*1180*/  USEL UR8, UR5, UR8, !UP4 ;  /* 0x0000000805087287 */ /* 0x000fe4000e000000 */
[----:B------:R-:W-:Y:S02]  /*1190*/  @!UP0 USHF.R.U32.HI UR7, URZ, UR17, UR7 ;  /* 0x00000011ff078299 */ /* 0x000fe40008011607 */
[----:B------:R-:W-:Y:S02]  /*11a0*/  UIADD3 UR9, UPT, UPT, -UR8, URZ, URZ ;  /* 0x000000ff08097290 */ /* 0x000fe4000fffe1ff */
[----:B------:R-:W-:Y:S02]  /*11b0*/  @!UP0 USEL UR7, UR4, UR7, !UP4 ;  /* 0x0000000704078287 */ /* 0x000fe4000e000000 */
[----:B------:R-:W-:-:S02]  /*11c0*/  UIMAD UR9, UR19, UR9, UR5 ;  /* 0x00000009130972a4 */ /* 0x000fc4000f8e0205 */
[----:B------:R-:W-:Y:S02]  /*11d0*/  @!UP0 UIADD3 UR8, UPT, UPT, UR8, -UR7, URZ ;  /* 0x8000000708088290 */ /* 0x000fe4000fffe0ff */
[----:B------:R-:W-:Y:S02]  /*11e0*/  @!UP0 UIMAD UR7, UR9, UR6, UR7 ;  /* 0x00000006090782a4 */ /* 0x000fe4000f8e0207 */
[----:B------:R-:W-:Y:S02]  /*11f0*/  @!UP0 UIMAD UR5, UR8, UR19, UR4 ;  /* 0x00000013080582a4 */ /* 0x000fe4000f8e0204 */
[----:B------:R-:W-:Y:S02]  /*1200*/  UIMAD UR6, UR21, UR10, UR24 ;  /* 0x0000000a150672a4 */ /* 0x000fe4000f8e0218 */
[----:B------:R-:W-:Y:S01]  /*1210*/  UIMAD UR20, UR5, UR30, UR20 ;  /* 0x0000001e051472a4 */ /* 0x000fe2000f8e0214 */
[----:B------:R-:W-:Y:S02]  /*1220*/  @!UP0 UMOV UR4, UR7 ;  /* 0x0000000700048c82 */ /* 0x000fe40008000000 */
[----:B------:R-:W-:-:S12]  /*1230*/  UIMAD UR24, UR4, UR21, UR6 ;  /* 0x00000015041872a4 */ /* 0x000fd8000f8e0206 */
.L_x_15:
[----:B------:R-:W1:Y:S02]  /*1240*/  LDCU UR4, c[0x0][0xb30] ;  /* 0x00016600ff0477ac */ /* 0x000e640008000800 */
[----:B-1----:R-:W-:-:S09]  /*1250*/  UISETP.NE.AND UP0, UPT, UR4, 0x1, UPT ;  /* 0x000000010400788c */ /* 0x002fd2000bf05270 */
[----:B------:R-:W-:Y:S05]  /*1260*/  BRA.U UP0, `(.L_x_16) ;  /* 0x0000000100447547 */ /* 0x000fea000b800000 */
[----:B------:R-:W1:Y:S01]  /*1270*/  LDCU.128 UR8, c[0x0][0xb10] ;  /* 0x00016200ff0877ac */ /* 0x000e620008000c00 */
[----:B------:R-:W2:Y:S01]  /*1280*/  LDCU UR12, c[0x0][0xb0c] ;  /* 0x00016180ff0c77ac */ /* 0x000ea20008000800 */
[----:B------:R-:W3:Y:S01]  /*1290*/  LDCU UR13, c[0x0][0xb20] ;  /* 0x00016400ff0d77ac */ /* 0x000ee20008000800 */
[----:B-1----:R-:W-:Y:S02]  /*12a0*/  UIMAD.WIDE.U32 UR6, UR24, UR8, URZ ;  /* 0x00000008180672a5 */ /* 0x002fe4000f8e00ff */
[----:B------:R-:W-:Y:S02]  /*12b0*/  UIMAD.WIDE.U32 UR4, UR20, UR11, URZ ;  /* 0x0000000b140472a5 */ /* 0x000fe4000f8e00ff */
[----:B--2---:R-:W-:Y:S02]  /*12c0*/  UISETP.NE.AND UP2, UPT, UR12, 0x1, UPT ;  /* 0x000000010c00788c */ /* 0x004fe4000bf45270 */
[----:B------:R-:W-:Y:S01]  /*12d0*/  UISETP.NE.AND UP0, UPT, UR10, 0x1, UPT ;  /* 0x000000010a00788c */ /* 0x000fe2000bf05270 */
[----:B------:R-:W-:-:S02]  /*12e0*/  UMOV UR6, UR7 ;  /* 0x0000000700067c82 */ /* 0x000fc40008000000 */
[----:B------:R-:W-:Y:S01]  /*12f0*/  UMOV UR4, UR5 ;  /* 0x0000000500047c82 */ /* 0x000fe20008000000 */
[----:B------:R-:W-:Y:S02]  /*1300*/  USHF.R.U32.HI UR6, URZ, UR9, UR6 ;  /* 0x00000009ff067299 */ /* 0x000fe40008011606 */
[----:B---3--:R-:W-:Y:S02]  /*1310*/  USHF.R.U32.HI UR4, URZ, UR13, UR4 ;  /* 0x0000000dff047299 */ /* 0x008fe40008011604 */
[----:B------:R-:W-:Y:S02]  /*1320*/  USEL UR5, UR24, UR6, !UP2 ;  /* 0x0000000618057287 */ /* 0x000fe4000d000000 */
[----:B------:R-:W-:-:S04]  /*1330*/  USEL UR4, UR20, UR4, !UP0 ;  /* 0x0000000414047287 */ /* 0x000fc8000c000000 */
[----:B------:R-:W-:Y:S02]  /*1340*/  UIADD3 UR6, UPT, UPT, UR5, -UR4, URZ ;  /* 0x8000000405067290 */ /* 0x000fe4000fffe0ff */
[----:B------:R-:W-:Y:S02]  /*1350*/  UIADD3 UR4, UPT, UPT, -UR5, UR4, URZ ;  /* 0x0000000405047290 */ /* 0x000fe4000fffe1ff */
[----:B------:R-:W-:Y:S02]  /*1360*/  UIMAD UR20, UR6, UR10, UR20 ;  /* 0x0000000a061472a4 */ /* 0x000fe4000f8e0214 */
[----:B------:R-:W-:-:S12]  /*1370*/  UIMAD UR24, UR4, UR12, UR24 ;  /* 0x0000000c041872a4 */ /* 0x000fd8000f8e0218 */
.L_x_16:
[----:B------:R-:W-:Y:S01]  /*1380*/  BAR.SYNC.DEFER_BLOCKING 0x0 ;  /* 0x0000000000007b1d */ /* 0x000fe20000010000 */
[----:B------:R-:W-:Y:S01]  /*1390*/  UISETP.NE.AND UP0, UPT, UR18, 0x2, UPT ;  /* 0x000000021200788c */ /* 0x000fe2000bf05270 */
[----:B------:R-:W-:Y:S02]  /*13a0*/  ISETP.NE.OR P3, PT, R0, 0x2, !P3 ;  /* 0x000000020000780c */ /* 0x000fe40005f65670 */
[----:B------:R-:W-:Y:S02]  /*13b0*/  LOP3.LUT R0, R87, 0x1f, RZ, 0xc0, !PT ;  /* 0x0000001f57007812 */ /* 0x000fe400078ec0ff */
[----:B------:R-:W1:Y:S04]  /*13c0*/  LDCU UR39, c[0x0][0xb24] ;  /* 0x00016480ff2777ac */ /* 0x000e680008000800 */
[----:B------:R-:W-:Y:S05]  /*13d0*/  BRA.U UP0, `(.L_x_17) ;  /* 0x0000001d00e47547 */ /* 0x000fea000b800000 */
[----:B------:R-:W2:Y:S01]  /*13e0*/  LDCU UR7, c[0x0][0x390] ;  /* 0x00007200ff0777ac */ /* 0x000ea20008000800 */
[----:B------:R-:W-:Y:S01]  /*13f0*/  PLOP3.LUT P1, PT, PT, PT, UP3, 0x80, 0x8 ;  /* 0x000000000008781c */ /* 0x000fe20003f2f038 */
[----:B------:R-:W-:Y:S01]  /*1400*/  IMAD.MOV.U32 R2, RZ, RZ, RZ ;  /* 0x000000ffff027224 */ /* 0x000fe200078e00ff */
[----:B------:R-:W-:Y:S01]  /*1410*/  ISETP.EQ.OR P2, PT, R0, RZ, P3 ;  /* 0x000000ff0000720c */ /* 0x000fe20001f42670 */
[----:B------:R-:W3:Y:S01]  /*1420*/  LDCU UR6, c[0x0][0x5c0] ;  /* 0x0000b800ff0677ac */ /* 0x000ee20008000800 */
[----:B------:R-:W-:Y:S01]  /*1430*/  PLOP3.LUT P1, PT, P1, PT, PT, 0x8, 0x80 ;  /* 0x000000000080781c */ /* 0x000fe20000f2e170 */
[----:B------:R-:W4:Y:S01]  /*1440*/  LDCU UR59, c[0x0][0x370] ;  /* 0x00006e00ff3b77ac */ /* 0x000f220008000800 */
[----:B------:R-:W1:Y:S01]  /*1450*/  LDCU.64 UR52, c[0x0][0x348] ;  /* 0x00006900ff3477ac */ /* 0x000e620008000a00 */
[----:B------:R-:W1:Y:S01]  /*1460*/  LDCU UR58, c[0x0][0x374] ;  /* 0x00006e80ff3a77ac */ /* 0x000e620008000800 */
[----:B--2---:R-:W-:Y:S02]  /*1470*/  UIADD3 UR5, UPT, UPT, UR7, 0x1f, URZ ;  /* 0x0000001f07057890 */ /* 0x004fe4000fffe0ff */
[----:B---3--:R-:W-:-:S02]  /*1480*/  UIADD3 UR6, UPT, UPT, UR6, 0x7f, URZ ;  /* 0x0000007f06067890 */ /* 0x008fc4000fffe0ff */
[----:B------:R-:W-:Y:S02]  /*1490*/  USHF.R.S32.HI UR4, URZ, 0x1f, UR5 ;  /* 0x0000001fff047899 */ /* 0x000fe40008011405 */
[----:B------:R-:W-:Y:S02]  /*14a0*/  UIADD3 UR63, UPT, UPT, UR7, 0x3e, URZ ;  /* 0x0000003e073f7890 */ /* 0x000fe4000fffe0ff */
[----:B------:R-:W-:Y:S02]  /*14b0*/  ULEA.HI UR4, UR4, UR5, URZ, 0x5 ;  /* 0x0000000504047291 */ /* 0x000fe4000f8f28ff */
[----:B------:R-:W-:Y:S02]  /*14c0*/  UIADD3 UR5, UPT, UPT, UR7, -0x1, URZ ;  /* 0xffffffff07057890 */ /* 0x000fe4000fffe0ff */
[----:B------:R-:W-:Y:S02]  /*14d0*/  USHF.R.S32.HI UR61, URZ, 0x5, UR4 ;  /* 0x00000005ff3d7899 */ /* 0x000fe40008011404 */
[----:B------:R-:W-:-:S02]  /*14e0*/  UISETP.GE.U32.AND UP1, UPT, UR5, -0x3f, UPT ;  /* 0xffffffc10500788c */ /* 0x000fc4000bf26070 */
[----:B------:R-:W-:Y:S02]  /*14f0*/  UISETP.LT.U32.AND UP0, UPT, UR61, 0xc, UPT ;  /* 0x0000000c3d00788c */ /* 0x000fe4000bf01070 */
[----:B------:R-:W-:Y:S02]  /*1500*/  USHF.R.S32.HI UR4, URZ, 0x1f, UR6 ;  /* 0x0000001fff047899 */ /* 0x000fe40008011406 */
[----:B------:R-:W-:Y:S02]  /*1510*/  USEL UR60, UR61, 0xc, UP0 ;  /* 0x0000000c3d3c7887 */ /* 0x000fe40008000000 */
[----:B------:R-:W-:Y:S02]  /*1520*/  ULEA.HI UR4, UR4, UR6, URZ, 0x7 ;  /* 0x0000000604047291 */ /* 0x000fe4000f8f38ff */
[----:B------:R-:W-:Y:S02]  /*1530*/  UIADD3 UR48, UPT, UPT, UR60, -0x1, URZ ;  /* 0xffffffff3c307890 */ /* 0x000fe4000fffe0ff */
[----:B------:R-:W-:-:S02]  /*1540*/  @UP1 UIADD3 UR48, UPT, UPT, UR60, URZ, URZ ;  /* 0x000000ff3c301290 */ /* 0x000fc4000fffe0ff */
[----:B------:R-:W-:Y:S02]  /*1550*/  USHF.R.S32.HI UR57, URZ, 0x7, UR4 ;  /* 0x00000007ff397899 */ /* 0x000fe40008011404 */
[----:B------:R-:W-:Y:S02]  /*1560*/  UIADD3 UR62, UPT, UPT, UR61, -UR60, URZ ;  /* 0x8000003c3d3e7290 */ /* 0x000fe4000fffe0ff */
[----:B------:R-:W-:Y:S01]  /*1570*/  UIADD3 UR48, UPT, UPT, UR48, 0x1, URZ ;  /* 0x0000000130307890 */ /* 0x000fe2000fffe0ff */
[----:B------:R-:W-:Y:S01]  /*1580*/  UMOV UR36, 0x1 ;  /* 0x0000000100247882 */ /* 0x000fe20000000000 */
[----:B-1--4-:R-:W-:-:S10]  /*1590*/  UMOV UR37, URZ ;  /* 0x000000ff00257c82 */ /* 0x012fd40008000000 */
.L_x_33:
[----:B------:R-:W-:Y:S01]  /*15a0*/  IMAD.U32 R4, RZ, RZ, UR57 ;  /* 0x00000039ff047e24 */ /* 0x000fe2000f8e00ff */
[----:B------:R-:W1:Y:S04]  /*15b0*/  LDCU UR56, c[0x0][0x5c4] ;  /* 0x0000b880ff3877ac */ /* 0x000e680008000800 */
[-C--:B------:R-:W-:Y:S01]  /*15c0*/  IABS R0, R4.reuse ;  /* 0x0000000400007213 */ /* 0x080fe20000000000 */
[----:B------:R-:W-:Y:S01]  /*15d0*/  UMOV UR38, 0x400 ;  /* 0x0000040000267882 */ /* 0x000fe20000000000 */
[----:B------:R-:W-:Y:S01]  /*15e0*/  IABS R4, R4 ;  /* 0x0000000400047213 */ /* 0x000fe20000000000 */
[----:B------:R-:W-:Y:S01]  /*15f0*/  USHF.L.U32 UR42, UR24, 0x7, URZ ;  /* 0x00000007182a7899 */ /* 0x000fe200080006ff */
[----:B------:R-:W-:Y:S01]  /*1600*/  R2UR UR6, R0 ;  /* 0x00000000000672ca */ /* 0x000fe200000e0000 */
[----:B------:R-:W-:Y:S01]  /*1610*/  UMOV UR14, URZ ;  /* 0x000000ff000e7c82 */ /* 0x000fe20008000000 */
[----:B-1----:R-:W-:-:S11]  /*1620*/  IMAD.U32 R3, RZ, RZ, UR56 ;  /* 0x00000038ff037e24 */ /* 0x002fd6000f8e00ff */
[----:B------:R-:W1:Y:S08]  /*1630*/  I2F.RP R6, UR6 ;  /* 0x0000000600067d06 */ /* 0x000e700008209400 */
[----:B-1----:R-:W1:Y:S02]  /*1640*/  MUFU.RCP R5, R6 ;  /* 0x0000000600057308 */ /* 0x002e640000001000 */
[----:B-1----:R-:W-:-:S06]  /*1650*/  VIADD R5, R5, 0xffffffe ;  /* 0x0ffffffe05057836 */ /* 0x002fcc0000000000 */
[----:B------:R-:W1:Y:S02]  /*1660*/  F2I.FTZ.U32.TRUNC.NTZ R0, R5 ;  /* 0x0000000500007305 */ /* 0x000e64000021f000 */
[----:B-1----:R-:W-:Y:S02]  /*1670*/  R2UR UR5, R0 ;  /* 0x00000000000572ca */ /* 0x002fe400000e0000 */
[----:B------:R-:W-:Y:S01]  /*1680*/  IABS R0, R3 ;  /* 0x0000000300007213 */ /* 0x000fe20000000000 */
[----:B------:R-:W-:-:S03]  /*1690*/  IMAD.U32 R3, RZ, RZ, UR20 ;  /* 0x00000014ff037e24 */ /* 0x000fc6000f8e00ff */
[----:B------:R-:W-:Y:S01]  /*16a0*/  R2UR UR8, R0 ;  /* 0x00000000000872ca */ /* 0x000fe200000e0000 */
[----:B------:R-:W-:Y:S01]  /*16b0*/  IMAD.MOV R0, RZ, RZ, -R4 ;  /* 0x000000ffff007224 */ /* 0x000fe200078e0a04 */
[----:B------:R-:W-:-:S04]  /*16c0*/  IABS R3, R3 ;  /* 0x0000000300037213 */ /* 0x000fc80000000000 */
[----:B------:R-:W-:Y:S01]  /*16d0*/  R2UR UR9, R3 ;  /* 0x00000000030972ca */ /* 0x000fe200000e0000 */
[----:B------:R-:W-:-:S04]  /*16e0*/  UIADD3 UR4, UPT, UPT, URZ, -UR5, URZ ;  /* 0x80000005ff047290 */ /* 0x000fc8000fffe0ff */
[----:B------:R-:W-:Y:S02]  /*16f0*/  UIMAD UR7, UR4, UR6, URZ ;  /* 0x00000006040772a4 */ /* 0x000fe4000f8e02ff */
[----:B------:R-:W1:Y:S01]  /*1700*/  I2F.RP R3, UR8 ;  /* 0x0000000800037d06 */ /* 0x000e620008209400 */
[----:B------:R-:W-:Y:S02]  /*1710*/  UMOV UR4, URZ ;  /* 0x000000ff00047c82 */ /* 0x000fe40008000000 */
[----:B------:R-:W-:Y:S02]  /*1720*/  UIMAD.WIDE.U32 UR4, UR5, UR7, UR4 ;  /* 0x00000007050472a5 */ /* 0x000fe4000f8e0004 */
[----:B------:R-:W-:-:S05]  /*1730*/  R2UR UR7, R0 ;  /* 0x00000000000772ca */ /* 0x000fca00000e0000 */
[----:B------:R-:W-:Y:S02]  /*1740*/  UMOV UR4, UR5 ;  /* 0x0000000500047c82 */ /* 0x000fe40008000000 */
[----:B------:R-:W-:Y:S01]  /*1750*/  UIMAD.WIDE.U32 UR4, UR4, UR9, URZ ;  /* 0x00000009040472a5 */ /* 0x000fe2000f8e00ff */
[----:B-1----:R-:W1:Y:S06]  /*1760*/  MUFU.RCP R0, R3 ;  /* 0x0000000300007308 */ /* 0x002e6c0000001000 */
[----:B------:R-:W-:Y:S02]  /*1770*/  UMOV UR4, UR5 ;  /* 0x0000000500047c82 */ /* 0x000fe40008000000 */
[----:B------:R-:W-:Y:S01]  /*1780*/  UIMAD UR5, UR4, UR7, UR9 ;  /* 0x00000007040572a4 */ /* 0x000fe2000f8e0209 */
[----:B------:R-:W2:Y:S03]  /*1790*/  S2UR UR7, SR_CgaCtaId ;  /* 0x00000000000779c3 */ /* 0x000ea60000008800 */
[----:B------:R-:W-:Y:S01]  /*17a0*/  UISETP.GT.U32.AND UP0, UPT, UR6, UR5, UPT ;  /* 0x000000050600728c */ /* 0x000fe2000bf04070 */
[----:B-1----:R-:W-:-:S02]  /*17b0*/  VIADD R0, R0, 0xffffffe ;  /* 0x0ffffffe00007836 */ /* 0x002fc40000000000 */
[----:B------:R-:W-:-:S08]  /*17c0*/  IMAD.U32 R3, RZ, RZ, UR36 ;  /* 0x00000024ff037e24 */ /* 0x000fd0000f8e00ff */
[----:B------:R-:W-:Y:S01]  /*17d0*/  @!UP0 UIADD3 UR5, UPT, UPT, UR5, -UR6, URZ ;  /* 0x8000000605058290 */ /* 0x000fe2000fffe0ff */
[----:B------:R-:W1:Y:S01]  /*17e0*/  F2I.FTZ.U32.TRUNC.NTZ R0, R0 ;  /* 0x0000000000007305 */ /* 0x000e62000021f000 */
[----:B------:R-:W-:Y:S01]  /*17f0*/  @!UP0 UIADD3 UR4, UPT, UPT, UR4, 0x1, URZ ;  /* 0x0000000104048890 */ /* 0x000fe2000fffe0ff */
[----:B------:R-:W-:Y:S01]  /*1800*/  SHF.L.U32 R3, R3, 0x1f, RZ ;  /* 0x0000001f03037819 */ /* 0x000fe200000006ff */
[----:B------:R-:W-:Y:S02]  /*1810*/  UISETP.GE.U32.AND UP1, UPT, UR5, UR6, UPT ;  /* 0x000000060500728c */ /* 0x000fe4000bf26070 */
[----:B------:R-:W-:Y:S02]  /*1820*/  ULOP3.LUT UR5, UR20, UR57, URZ, 0x3c, !UPT ;  /* 0x0000003914057292 */ /* 0x000fe4000f8e3cff */
[----:B--2---:R-:W-:Y:S02]  /*1830*/  ULEA UR38, UR7, UR38, 0x18 ;  /* 0x0000002607267291 */ /* 0x004fe4000f8ec0ff */
[----:B------:R-:W-:-:S02]  /*1840*/  UISETP.GE.AND UP0, UPT, UR5, URZ, UPT ;  /* 0x000000ff0500728c */ /* 0x000fc4000bf06270 */
[----:B------:R-:W-:-:S03]  /*1850*/  ULEA UR7, UR37, UR38, 0x3 ;  /* 0x0000002625077291 */ /* 0x000fc6000f8e18ff */
[----:B------:R-:W-:Y:S01]  /*1860*/  @UP1 UIADD3 UR4, UPT, UPT, UR4, 0x1, URZ ;  /* 0x0000000104041890 */ /* 0x000fe2000fffe0ff */
[----:B-1----:R-:W-:Y:S01]  /*1870*/  R2UR UR5, R0 ;  /* 0x00000000000572ca */ /* 0x002fe200000e0000 */
[----:B------:R-:W-:-:S05]  /*1880*/  UISETP.NE.AND UP1, UPT, UR57, URZ, UPT ;  /* 0x000000ff3900728c */ /* 0x000fca000bf25270 */
[----:B------:R-:W-:Y:S01]  /*1890*/  UMOV UR6, UR4 ;  /* 0x0000000400067c82 */ /* 0x000fe20008000000 */
[----:B------:R1:W2:Y:S01]  /*18a0*/  SYNCS.PHASECHK.TRANS64.TRYWAIT P0, [UR7+0x60], R3 ;  /* 0x00006003ff0075a7 */ /* 0x0002a20008001107 */
[----:B------:R-:W-:-:S04]  /*18b0*/  @!UP0 UIADD3 UR6, UPT, UPT, -UR6, URZ, URZ ;  /* 0x000000ff06068290 */ /* 0x000fc8000fffe1ff */
[----:B------:R-:W-:Y:S02]  /*18c0*/  @!UP1 ULOP3.LUT UR6, URZ, UR57, URZ, 0x33, !UPT ;  /* 0x00000039ff069292 */ /* 0x000fe4000f8e33ff */
[----:B------:R-:W-:-:S04]  /*18d0*/  UIADD3 UR4, UPT, UPT, URZ, -UR5, URZ ;  /* 0x80000005ff047290 */ /* 0x000fc8000fffe0ff */
[----:B------:R-:W-:Y:S01]  /*18e0*/  IMAD.U32 R0, RZ, RZ, UR6 ;  /* 0x00000006ff007e24 */ /* 0x000fe2000f8e00ff */
[----:B------:R-:W-:-:S03]  /*18f0*/  UIMAD UR7, UR4, UR8, URZ ;  /* 0x00000008040772a4 */ /* 0x000fc6000f8e02ff */
[----:B------:R-:W-:Y:S01]  /*1900*/  UMOV UR4, URZ ;  /* 0x000000ff00047c82 */ /* 0x000fe20008000000 */
[----:B------:R-:W-:Y:S01]  /*1910*/  IABS R0, R0 ;  /* 0x0000000000007213 */ /* 0x000fe20000000000 */
[----:B------:R-:W-:-:S03]  /*1920*/  UIMAD.WIDE.U32 UR4, UR5, UR7, UR4 ;  /* 0x00000007050472a5 */ /* 0x000fc6000f8e0004 */
[----:B------:R-:W-:-:S04]  /*1930*/  R2UR UR9, R0 ;  /* 0x00000000000972ca */ /* 0x000fc800000e0000 */
[----:B------:R-:W-:-:S09]  /*1940*/  UMOV UR4, UR5 ;  /* 0x0000000500047c82 */ /* 0x000fd20008000000 */
[----:B------:R-:W-:-:S07]  /*1950*/  UIMAD.WIDE.U32 UR4, UR4, UR9, URZ ;  /* 0x00000009040472a5 */ /* 0x000fce000f8e00ff */
[----:B------:R-:W-:Y:S02]  /*1960*/  UMOV UR4, UR5 ;  /* 0x0000000500047c82 */ /* 0x000fe40008000000 */
[----:B------:R-:W-:-:S04]  /*1970*/  UIADD3 UR5, UPT, UPT, -UR4, URZ, URZ ;  /* 0x000000ff04057290 */ /* 0x000fc8000fffe1ff */
[----:B------:R-:W-:-:S04]  /*1980*/  UIMAD UR5, UR8, UR5, UR9 ;  /* 0x00000005080572a4 */ /* 0x000fc8000f8e0209 */
[----:B------:R-:W-:-:S11]  /*1990*/  UISETP.GT.U32.AND UP0, UPT, UR8, UR5, UPT ;  /* 0x000000050800728c */ /* 0x000fd6000bf04070 */
[----:B------:R-:W-:Y:S02]  /*19a0*/  @!UP0 UIADD3 UR5, UPT, UPT, UR5, -UR8, URZ ;  /* 0x8000000805058290 */ /* 0x000fe4000fffe0ff */
[----:B------:R-:W-:Y:S02]  /*19b0*/  @!UP0 UIADD3 UR4, UPT, UPT, UR4, 0x1, URZ ;  /* 0x0000000104048890 */ /* 0x000fe4000fffe0ff */
[----:B------:R-:W-:Y:S02]  /*19c0*/  UISETP.GE.U32.AND UP1, UPT, UR5, UR8, UPT ;  /* 0x000000080500728c */ /* 0x000fe4000bf26070 */
[----:B------:R-:W-:-:S04]  /*19d0*/  ULOP3.LUT UR5, UR6, UR56, URZ, 0x3c, !UPT ;  /* 0x0000003806057292 */ /* 0x000fc8000f8e3cff */
[----:B------:R-:W-:-:S05]  /*19e0*/  UISETP.GE.AND UP0, UPT, UR5, URZ, UPT ;  /* 0x000000ff0500728c */ /* 0x000fca000bf06270 */
[----:B------:R-:W-:Y:S02]  /*19f0*/  @UP1 UIADD3 UR4, UPT, UPT, UR4, 0x1, URZ ;  /* 0x0000000104041890 */ /* 0x000fe4000fffe0ff */
[----:B------:R-:W-:-:S05]  /*1a00*/  UISETP.NE.AND UP1, UPT, UR56, URZ, UPT ;  /* 0x000000ff3800728c */ /* 0x000fca000bf25270 */
[----:B------:R-:W-:Y:S01]  /*1a10*/  UMOV UR49, UR4 ;  /* 0x0000000400317c82 */ /* 0x000fe20008000000 */
[----:B------:R-:W-:Y:S02]  /*1a20*/  UIADD3 UR4, UPT, UPT, -UR6, URZ, URZ ;  /* 0x000000ff06047290 */ /* 0x000fe4000fffe1ff */
[----:B------:R-:W-:Y:S02]  /*1a30*/  @!UP0 UIADD3 UR49, UPT, UPT, -UR49, URZ, URZ ;  /* 0x000000ff31318290 */ /* 0x000fe4000fffe1ff */
[----:B------:R-:W-:Y:S02]  /*1a40*/  UISETP.GE.U32.AND UP0, UPT, UR63, 0x3f, UPT ;  /* 0x0000003f3f00788c */ /* 0x000fe4000bf06070 */
[----:B------:R-:W-:Y:S02]  /*1a50*/  @!UP1 ULOP3.LUT UR49, URZ, UR56, URZ, 0x33, !UPT ;  /* 0x00000038ff319292 */ /* 0x000fe4000f8e33ff */
[----:B------:R-:W-:Y:S02]  /*1a60*/  UIMAD UR4, UR57, UR4, UR20 ;  /* 0x00000004390472a4 */ /* 0x000fe4000f8e0214 */
[----:B------:R-:W-:-:S02]  /*1a70*/  UIADD3 UR5, UPT, UPT, -UR49, URZ, URZ ;  /* 0x000000ff31057290 */ /* 0x000fc4000fffe1ff */
[----:B------:R-:W-:Y:S02]  /*1a80*/  USHF.L.U32 UR18, UR4, 0x7, URZ ;  /* 0x0000000704127899 */ /* 0x000fe400080006ff */
[----:B------:R-:W-:Y:S01]  /*1a90*/  UIMAD UR56, UR56, UR5, UR6 ;  /* 0x00000005383872a4 */ /* 0x000fe2000f8e0206 */
[----:B-12---:R-:W-:Y:S11]  /*1aa0*/  BRA.U !UP0, `(.L_x_18) ;  /* 0x0000000508487547 */ /* 0x006ff6000b800000 */
[----:B------:R-:W1:Y:S01]  /*1ab0*/  LDCU.64 UR34, c[0x0][0x5b0] ;  /* 0x0000b600ff2277ac */ /* 0x000e620008000a00 */
[----:B------:R-:W1:Y:S01]  /*1ac0*/  LDCU.64 UR32, c[0x0][0x5d8] ;  /* 0x0000bb00ff2077ac */ /* 0x000e620008000a00 */
[----:B------:R-:W2:Y:S01]  /*1ad0*/  LDCU UR25, c[0x0][0x598] ;  /* 0x0000b300ff1977ac */ /* 0x000ea20008000800 */
[----:B------:R-:W3:Y:S01]  /*1ae0*/  LDCU UR24, c[0x0][0x58c] ;  /* 0x0000b180ff1877ac */ /* 0x000ee20008000800 */
[----:B------:R-:W4:Y:S01]  /*1af0*/  LDCU UR27, c[0x0][0x59c] ;  /* 0x0000b380ff1b77ac */ /* 0x000f220008000800 */
[----:B------:R-:W2:Y:S01]  /*1b00*/  LDCU UR26, c[0x0][0x5a0] ;  /* 0x0000b400ff1a77ac */ /* 0x000ea20008000800 */
[----:B------:R-:W2:Y:S01]  /*1b10*/  LDCU.64 UR22, c[0x0][0x590] ;  /* 0x0000b200ff1677ac */ /* 0x000ea20008000a00 */
[----:B------:R-:W2:Y:S01]  /*1b20*/  LDCU.64 UR6, c[0x0][0x5b8] ;  /* 0x0000b700ff0677ac */ /* 0x000ea20008000a00 */
[----:B------:R-:W2:Y:S01]  /*1b30*/  LDCU.64 UR4, c[0x0][0x5d0] ;  /* 0x0000ba00ff0477ac */ /* 0x000ea20008000a00 */
[----:B-1----:R-:W-:Y:S02]  /*1b40*/  UIMAD UR34, UR56, UR34, UR32 ;  /* 0x00000022382272a4 */ /* 0x002fe4000f8e0220 */
[----:B------:R-:W-:-:S02]  /*1b50*/  UIMAD UR33, UR49, UR35, UR33 ;  /* 0x00000023312172a4 */ /* 0x000fc4000f8e0221 */
[----:B------:R-:W-:Y:S02]  /*1b60*/  UIADD3 UR46, UPT, UPT, UR42, 0x40, URZ ;  /* 0x000000402a2e7890 */ /* 0x000fe4000fffe0ff */
[----:B------:R-:W-:Y:S01]  /*1b70*/  UIADD3 UR10, UPT, UPT, UR18, 0x40, URZ ;  /* 0x00000040120a7890 */ /* 0x000fe2000fffe0ff */
[----:B------:R-:W-:Y:S01]  /*1b80*/  UMOV UR15, URZ ;  /* 0x000000ff000f7c82 */ /* 0x000fe20008000000 */
[----:B--234-:R-:W-:-:S10]  /*1b90*/  UMOV UR11, UR37 ;  /* 0x00000025000b7c82 */ /* 0x01cfd40008000000 */
.L_x_23:
[----:B------:R-:W-:Y:S01]  /*1ba0*/  @!P3 MOV R3, 0x4000 ;  /* 0x000040000003b802 */ /* 0x000fe20000000f00 */
[----:B------:R-:W-:Y:S01]  /*1bb0*/  ULEA UR41, UR11, UR38, 0x3 ;  /* 0x000000260b297291 */ /* 0x000fe2000f8e18ff */
[----:B--2---:R-:W-:Y:S11]  /*1bc0*/  @P0 BRA `(.L_x_19) ;  /* 0x0000000000100947 */ /* 0x004ff60003800000 */
[----:B------:R-:W-:Y:S04]  /*1bd0*/  MOV R0, UR36 ;  /* 0x0000002400007c02 */ /* 0x000fe80008000f00 */
[----:B------:R-:W-:Y:S04]  /*1be0*/  SHF.L.U32 R5, R0, 0x1f, RZ ;  /* 0x0000001f00057819 */ /* 0x000fe800000006ff */
[----:B------:R-:W1:Y:S02]  /*1bf0*/  SYNCS.PHASECHK.TRANS64.TRYWAIT P0, [UR41+0x60], R5 ;  /* 0x00006005ff0075a7 */ /* 0x000e640008001129 */
[----:B-1----:R-:W-:Y:S05]  /*1c00*/  @!P0 BRA `(.L_x_20) ;  /* 0x0000008400a08947 */ /* 0x002fea0003800000 */
.L_x_19:
[----:B------:R2:W-:Y:S01]  /*1c10*/  @!P3 SYNCS.ARRIVE.TRANS64 RZ, [UR41], R3 ;  /* 0x00000003ffffb9a7 */ /* 0x0005e20008000029 */
[----:B------:R-:W-:Y:S04]  /*1c20*/  BSSY.RECONVERGENT B0, `(.L_x_21) ;  /* 0x0000003000007945 */ /* 0x000fe80003800200 */
[----:B------:R-:W-:Y:S05]  /*1c30*/  @P2 BRA `(.L_x_22) ;  /* 0x0000000000042947 */ /* 0x000fea0003800000 */
[----:B------:R-:W-:Y:S05]  /*1c40*/  BPT.TRAP 0x1 ;  /* 0x000000040000795c */ /* 0x000fea0000300000 */
.L_x_22:
[----:B------:R-:W-:Y:S05]  /*1c50*/  BSYNC.RECONVERGENT B0 ;  /* 0x0000000000007941 */ /* 0x000fea0003800200 */
.L_x_21:
[----:B------:R-:W-:Y:S02]  /*1c60*/  UIADD3 UR8, UPT, UPT, UR11, 0x1, URZ ;  /* 0x000000010b087890 */ /* 0x000fe4000fffe0ff */
[----:B------:R-:W-:Y:S02]  /*1c70*/  USHF.L.U32 UR43, UR15, 0x5, URZ ;  /* 0x000000050f2b7899 */ /* 0x000fe400080006ff */
[----:B------:R-:W-:Y:S02]  /*1c80*/  UISETP.NE.AND UP0, UPT, UR8, 0xc, UPT ;  /* 0x0000000c0800788c */ /* 0x000fe4000bf05270 */
[----:B------:R-:W-:Y:S02]  /*1c90*/  UISETP.NE.AND UP2, UPT, UR24, 0x1, UPT ;  /* 0x000000011800788c */ /* 0x000fe4000bf45270 */
[----:B------:R-:W-:Y:S02]  /*1ca0*/  USEL UR9, URZ, 0x1, UP0 ;  /* 0x00000001ff097887 */ /* 0x000fe40008000000 */
[----:B------:R-:W-:Y:S02]  /*1cb0*/  USEL UR37, UR8, URZ, UP0 ;  /* 0x000000ff08257287 */ /* 0x000fe40008000000 */
[----:B------:R-:W-:Y:S02]  /*1cc0*/  ULOP3.LUT UR36, UR36, UR9, URZ, 0x3c, !UPT ;  /* 0x0000000924247292 */ /* 0x000fe4000f8e3cff */
[----:B------:R-:W-:Y:S02]  /*1cd0*/  ULEA UR8, UR37, UR38, 0x3 ;  /* 0x0000002625087291 */ /* 0x000fe4000f8e18ff */
[----:B------:R-:W-:Y:S02]  /*1ce0*/  UIADD3 UR28, UP1, UPT, UR52, 0x80, URZ ;  /* 0x00000080341c7890 */ /* 0x000fe4000ff3e0ff */
[----:B------:R-:W-:Y:S01]  /*1cf0*/  ULEA UR14, UR11, UR38, 0xd ;  /* 0x000000260b0e7291 */ /* 0x000fe2000f8e68ff */
[----:B-1----:R-:W-:Y:S01]  /*1d00*/  MOV R0, UR36 ;  /* 0x0000002400007c02 */ /* 0x002fe20008000f00 */
[----:B------:R-:W-:Y:S02]  /*1d10*/  UIADD3.X UR29, UPT, UPT, URZ, UR53, URZ, UP1, !UPT ;  /* 0x00000035ff1d7290 */ /* 0x000fe40008ffe4ff */
[----:B------:R-:W-:Y:S01]  /*1d20*/  UIADD3 UR40, UPT, UPT, UR14, 0x8400, URZ ;  /* 0x000084000e287890 */ /* 0x000fe2000fffe0ff */
[----:B--2---:R-:W-:Y:S01]  /*1d30*/  SHF.L.U32 R3, R0, 0x1f, RZ ;  /* 0x0000001f00037819 */ /* 0x004fe200000006ff */
[----:B------:R-:W-:Y:S02]  /*1d40*/  UIADD3 UR44, UPT, UPT, UR14, 0x9400, URZ ;  /* 0x000094000e2c7890 */ /* 0x000fe4000fffe0ff */
[----:B------:R-:W-:Y:S01]  /*1d50*/  UIADD3 UR30, UP0, UPT, UR52, 0x180, URZ ;  /* 0x00000180341e7890 */ /* 0x000fe2000ff1e0ff */
[----:B------:R1:W2:Y:S01]  /*1d60*/  SYNCS.PHASECHK.TRANS64.TRYWAIT P0, [UR8+0x60], R3 ;  /* 0x00006003ff0075a7 */ /* 0x0002a20008001108 */
[----:B------:R-:W-:Y:S02]  /*1d70*/  UIMAD.WIDE.U32 UR8, UR43, UR22, URZ ;  /* 0x000000162b0872a5 */ /* 0x000fe4000f8e00ff */
[----:B------:R-:W-:Y:S02]  /*1d80*/  UPRMT UR32, UR34, 0x40, UR33 ;  /* 0x0000004022207896 */ /* 0x000fe40008000021 */
[----:B------:R-:W-:Y:S02]  /*1d90*/  UIADD3.X UR31, UPT, UPT, URZ, UR53, URZ, UP0, !UPT ;  /* 0x00000035ff1f7290 */ /* 0x000fe400087fe4ff */
[----:B------:R-:W-:Y:S02]  /*1da0*/  UIADD3 UR16, UPT, UPT, UR14, 0x20400, URZ ;  /* 0x000204000e107890 */ /* 0x000fe4000fffe0ff */
[----:B------:R-:W-:Y:S02]  /*1db0*/  UPRMT UR32, UR32, 0x5410, URZ ;  /* 0x0000541020207896 */ /* 0x000fe400080000ff */
[----:B------:R-:W-:Y:S01]  /*1dc0*/  UIADD3 UR15, UPT, UPT, UR15, 0x1, URZ ;  /* 0x000000010f0f7890 */ /* 0x000fe2000fffe0ff */
[----:B------:R-:W-:Y:S01]  /*1dd0*/  UMOV UR50, 0x0 ;  /* 0x0000000000327882 */ /* 0x000fe20000000000 */
[----:B------:R-:W-:Y:S02]  /*1de0*/  UMOV UR51, 0x10000000 ;  /* 0x1000000000337882 */ /* 0x000fe40000000000 */
[----:B------:R-:W-:Y:S01]  /*1df0*/  UISETP.NE.AND UP0, UPT, UR15, UR48, UPT ;  /* 0x000000300f00728c */ /* 0x000fe2000bf05270 */
[----:B------:R-:W-:Y:S01]  /*1e00*/  UTMALDG.2D [UR40], [UR28], desc[UR50] ;  /* 0x000032281c0075b4 */ /* 0x000fe20008009000 */
[----:B------:R-:W-:Y:S01]  /*1e10*/  UMOV UR45, UR41 ;  /* 0x00000029002d7c82 */ /* 0x000fe20008000000 */
[----:B------:R-:W-:Y:S01]  /*1e20*/  UMOV UR47, UR43 ;  /* 0x0000002b002f7c82 */ /* 0x000fe20008000000 */
[----:B------:R-:W-:Y:S01]  /*1e30*/  UMOV UR17, UR41 ;  /* 0x0000002900117c82 */ /* 0x000fe20008000000 */
[----:B------:R-:W-:Y:S01]  /*1e40*/  UMOV UR8, UR9 ;  /* 0x0000000900087c82 */ /* 0x000fe20008000000 */
[----:B------:R-:W-:Y:S01]  /*1e50*/  UMOV UR9, UR41 ;  /* 0x0000002900097c82 */ /* 0x000fe20008000000 */
[----:B------:R-:W-:Y:S01]  /*1e60*/  USHF.R.U32.HI UR8, URZ, UR23, UR8 ;  /* 0x00000017ff087299 */ /* 0x000fe20008011608 */
[----:B------:R-:W-:Y:S03]  /*1e70*/  UTMALDG.2D [UR44], [UR28], desc[UR50] ;  /* 0x0000322c1c0075b4 */ /* 0x000fe60008009000 */
[----:B------:R-:W-:Y:S02]  /*1e80*/  USEL UR8, UR43, UR8, !UP2 ;  /* 0x000000082b087287 */ /* 0x000fe4000d000000 */
[----:B------:R-:W-:Y:S02]  /*1e90*/  UISETP.NE.AND UP2, UPT, UR25, 0x1, UPT ;  /* 0x000000011900788c */ /* 0x000fe4000bf45270 */
[----:B------:R-:W-:Y:S07]  /*1ea0*/  UIMAD.WIDE.U32 UR12, UR8, UR27, URZ ;  /* 0x0000001b080c72a5 */ /* 0x000fee000f8e00ff */
[----:B------:R-:W-:Y:S02]  /*1eb0*/  UMOV UR12, UR13 ;  /* 0x0000000d000c7c82 */ /* 0x000fe40008000000 */
[----:B------:R-:W-:Y:S02]  /*1ec0*/  USHF.R.U32.HI UR21, URZ, UR26, UR12 ;  /* 0x0000001aff157299 */ /* 0x000fe4000801160c */
[----:B------:R-:W-:Y:S02]  /*1ed0*/  UIADD3 UR12, UPT, UPT, -UR8, URZ, URZ ;  /* 0x000000ff080c7290 */ /* 0x000fe4000fffe1ff */
[----:B------:R-:W-:Y:S02]  /*1ee0*/  USEL UR21, UR8, UR21, !UP2 ;  /* 0x0000001508157287 */ /* 0x000fe4000d000000 */
[----:B------:R-:W-:Y:S02]  /*1ef0*/  UIMAD UR12, UR24, UR12, UR43 ;  /* 0x0000000c180c72a4 */ /* 0x000fe4000f8e022b */
[----:B------:R-:W-:Y:S02]  /*1f00*/  UIADD3 UR11, UPT, UPT, -UR21, URZ, URZ ;  /* 0x000000ff150b7290 */ /* 0x000fe4000fffe1ff */
[----:B------:R-:W-:Y:S02]  /*1f10*/  UIMAD UR19, UR12, UR6, UR4 ;  /* 0x000000060c1372a4 */ /* 0x000fe4000f8e0204 */
[----:B------:R-:W-:Y:S01]  /*1f20*/  UIMAD UR8, UR25, UR11, UR8 ;  /* 0x0000000b190872a4 */ /* 0x000fe2000f8e0208 */
[----:B------:R-:W-:Y:S03]  /*1f30*/  UMOV UR13, UR21 ;  /* 0x00000015000d7c82 */ /* 0x000fe60008000000 */
[----:B------:R-:W-:Y:S02]  /*1f40*/  UIMAD UR20, UR8, UR7, UR5 ;  /* 0x00000007081472a4 */ /* 0x000fe4000f8e0205 */
[----:B------:R-:W-:Y:S01]  /*1f50*/  UIADD3 UR8, UPT, UPT, UR14, 0x21400, URZ ;  /* 0x000214000e087890 */ /* 0x000fe2000fffe0ff */
[----:B------:R-:W-:Y:S02]  /*1f60*/  UMOV UR11, UR19 ;  /* 0x00000013000b7c82 */ /* 0x000fe40008000000 */
[----:B------:R-:W-:Y:S02]  /*1f70*/  UMOV UR14, UR48 ;  /* 0x00000030000e7c82 */ /* 0x000fe40008000000 */
[----:B------:R-:W-:Y:S02]  /*1f80*/  UMOV UR12, UR20 ;  /* 0x00000014000c7c82 */ /* 0x000fe40008000000 */
[----:B------:R-:W-:Y:S02]  /*1f90*/  UTMALDG.4D.IM2COL [UR16], [UR30], UR32 ;  /* 0x000000101e0073b4 */ /* 0x000fe40008058020 */
[----:B------:R3:W-:Y:S02]  /*1fa0*/  UTMALDG.4D.IM2COL [UR8], [UR30], UR32 ;  /* 0x000000081e0073b4 */ /* 0x0007e40008058020 */
[----:B---3--:R-:W-:Y:S01]  /*1fb0*/  UMOV UR11, UR37 ;  /* 0x00000025000b7c82 */ /* 0x008fe20008000000 */
[----:B-1----:R-:W-:Y:S05]  /*1fc0*/  BRA.U UP0, `(.L_x_23) ;  /* 0xfffffff900f47547 */ /* 0x002fea000b83ffff */
.L_x_18:
[----:B------:R-:W-:Y:S01]  /*1fd0*/  ULEA UR4, UR37, UR38, 0x3 ;  /* 0x0000002625047291 */ /* 0x000fe2000f8e18ff */
[----:B------:R-:W-:Y:S01]  /*1fe0*/  MOV R0, UR36 ;  /* 0x0000002400007c02 */ /* 0x000fe20008000f00 */
[----:B------:R-:W-:Y:S01]  /*1ff0*/  @!P1 SYNCS.ARRIVE.TRANS64.A1T0 RZ, [UR38+0x108], RZ ;  /* 0x000108ffffff99a7 */ /* 0x000fe20008100026 */
[----:B------:R-:W-:Y:S02]  /*2000*/  UISETP.GT.AND UP0, UPT, UR61, UR60, UPT ;  /* 0x0000003c3d00728c */ /* 0x000fe4000bf04270 */
[----:B------:R-:W-:-:S04]  /*2010*/  SHF.L.U32 R0, R0, 0x1f, RZ ;  /* 0x0000001f00007819 */ /* 0x000fc800000006ff */
[----:B--2---:R1:W2:Y:S03]  /*2020*/  SYNCS.PHASECHK.TRANS64.TRYWAIT P0, [UR4+0x60], R0 ;  /* 0x00006000ff0075a7 */ /* 0x0042a60008001104 */
[----:B------:R-:W-:Y:S05]  /*2030*/  BRA.U !UP0, `(.L_x_24) ;  /* 0x0000000508487547 */ /* 0x000fea000b800000 */
[----:B------:R-:W3:Y:S01]  /*2040*/  LDCU.64 UR10, c[0x0][0x5b0] ;  /* 0x0000b600ff0a77ac */ /* 0x000ee20008000a00 */
[----:B------:R-:W3:Y:S01]  /*2050*/  LDCU.64 UR8, c[0x0][0x5d8] ;  /* 0x0000bb00ff0877ac */ /* 0x000ee20008000a00 */
[----:B------:R-:W4:Y:S01]  /*2060*/  LDCU UR24, c[0x0][0x598] ;  /* 0x0000b300ff1877ac */ /* 0x000f220008000800 */
[----:B------:R-:W1:Y:S01]  /*2070*/  LDCU UR15, c[0x0][0x58c] ;  /* 0x0000b180ff0f77ac */ /* 0x000e620008000800 */
[----:B------:R-:W1:Y:S01]  /*2080*/  LDCU UR26, c[0x0][0x59c] ;  /* 0x0000b380ff1a77ac */ /* 0x000e620008000800 */
[----:B------:R-:W1:Y:S01]  /*2090*/  LDCU UR25, c[0x0][0x5a0] ;  /* 0x0000b400ff1977ac */ /* 0x000e620008000800 */
[----:B---3--:R-:W-:Y:S01]  /*20a0*/  UIMAD UR41, UR56, UR10, UR8 ;  /* 0x0000000a382972a4 */ /* 0x008fe2000f8e0208 */
[----:B------:R-:W3:Y:S01]  /*20b0*/  LDCU.64 UR22, c[0x0][0x590] ;  /* 0x0000b200ff1677ac */ /* 0x000ee20008000a00 */
[----:B------:R-:W1:Y:S01]  /*20c0*/  LDCU.64 UR6, c[0x0][0x5b8] ;  /* 0x0000b700ff0677ac */ /* 0x000e620008000a00 */
[----:B------:R-:W1:Y:S01]  /*20d0*/  LDCU.64 UR4, c[0x0][0x5d0] ;  /* 0x0000ba00ff0477ac */ /* 0x000e620008000a00 */
[----:B------:R-:W-:-:S02]  /*20e0*/  UIMAD UR40, UR49, UR11, UR9 ;  /* 0x0000000b312872a4 */ /* 0x000fc4000f8e0209 */
[----:B------:R-:W-:Y:S02]  /*20f0*/  UIADD3 UR43, UPT, UPT, UR62, UR14, URZ ;  /* 0x0000000e3e2b7290 */ /* 0x000fe4000fffe0ff */
[----:B------:R-:W-:Y:S02]  /*2100*/  UIADD3 UR46, UPT, UPT, UR42, 0x40, URZ ;  /* 0x000000402a2e7890 */ /* 0x000fe4000fffe0ff */
[----:B------:R-:W-:Y:S01]  /*2110*/  UIADD3 UR10, UPT, UPT, UR18, 0x40, URZ ;  /* 0x00000040120a7890 */ /* 0x000fe2000fffe0ff */
[----:B----4-:R-:W-:-:S11]  /*2120*/  UMOV UR8, UR37 ;  /* 0x0000002500087c82 */ /* 0x010fd60008000000 */
.L_x_29:
[----:B------:R-:W-:Y:S01]  /*2130*/  @!P3 MOV R3, 0x4000 ;  /* 0x000040000003b802 */ /* 0x000fe20000000f00 */
[----:B------:R-:W-:Y:S01]  /*2140*/  ULEA UR29, UR8, UR38, 0x3 ;  /* 0x00000026081d7291 */ /* 0x000fe2000f8e18ff */
[----:B-12---:R-:W-:Y:S11]  /*2150*/  @P0 BRA `(.L_x_25) ;  /* 0x0000000000100947 */ /* 0x006ff60003800000 */
[----:B-1----:R-:W-:Y:S04]  /*2160*/  MOV R0, UR36 ;  /* 0x0000002400007c02 */ /* 0x002fe80008000f00 */
[----:B------:R-:W-:Y:S04]  /*2170*/  SHF.L.U32 R5, R0, 0x1f, RZ ;  /* 0x0000001f00057819 */ /* 0x000fe800000006ff */
[----:B------:R-:W1:Y:S02]  /*2180*/  SYNCS.PHASECHK.TRANS64.TRYWAIT P0, [UR29+0x60], R5 ;  /* 0x00006005ff0075a7 */ /* 0x000e64000800111d */
[----:B-1----:R-:W-:Y:S05]  /*2190*/  @!P0 BRA `(.L_x_26) ;  /* 0x0000008000548947 */ /* 0x002fea0003800000 */
.L_x_25:
[----:B------:R2:W-:Y:S01]  /*21a0*/  @!P3 SYNCS.ARRIVE.TRANS64 RZ, [UR29], R3 ;  /* 0x00000003ffffb9a7 */ /* 0x0005e2000800001d */
[----:B------:R-:W-:Y:S04]  /*21b0*/  BSSY.RECONVERGENT B0, `(.L_x_27) ;  /* 0x0000003000007945 */ /* 0x000fe80003800200 */
[----:B------:R-:W-:Y:S05]  /*21c0*/  @P2 BRA `(.L_x_28) ;  /* 0x0000000000042947 */ /* 0x000fea0003800000 */
[----:B-1-3--:R-:W-:Y:S05]  /*21d0*/  BPT.TRAP 0x1 ;  /* 0x000000040000795c */ /* 0x00afea0000300000 */
.L_x_28:
[----:B-1-3--:R-:W-:Y:S05]  /*21e0*/  BSYNC.RECONVERGENT B0 ;  /* 0x0000000000007941 */ /* 0x00afea0003800200 */
.L_x_27:
[----:B------:R-:W-:Y:S02]  /*21f0*/  UIADD3 UR9, UPT, UPT, UR8, 0x1, URZ ;  /* 0x0000000108097890 */ /* 0x000fe4000fffe0ff */
[----:B------:R-:W-:Y:S02]  /*2200*/  USHF.L.U32 UR31, UR14, 0x5, URZ ;  /* 0x000000050e1f7899 */ /* 0x000fe400080006ff */
[----:B------:R-:W-:Y:S02]  /*2210*/  UISETP.NE.AND UP0, UPT, UR9, 0xc, UPT ;  /* 0x0000000c0900788c */ /* 0x000fe4000bf05270 */
[----:B------:R-:W-:Y:S02]  /*2220*/  ULEA UR19, UR8, UR38, 0xd ;  /* 0x0000002608137291 */ /* 0x000fe4000f8e68ff */
[----:B------:R-:W-:Y:S02]  /*2230*/  USEL UR11, URZ, 0x1, UP0 ;  /* 0x00000001ff0b7887 */ /* 0x000fe40008000000 */
[----:B------:R-:W-:Y:S02]  /*2240*/  USEL UR37, UR9, URZ, UP0 ;  /* 0x000000ff09257287 */ /* 0x000fe40008000000 */
[----:B------:R-:W-:Y:S02]  /*2250*/  ULOP3.LUT UR36, UR36, UR11, URZ, 0x3c, !UPT ;  /* 0x0000000b24247292 */ /* 0x000fe4000f8e3cff */
[----:B------:R-:W-:Y:S02]  /*2260*/  ULEA UR9, UR37, UR38, 0x3 ;  /* 0x0000002625097291 */ /* 0x000fe4000f8e18ff */
[----:B------:R-:W-:Y:S02]  /*2270*/  UISETP.NE.AND UP2, UPT, UR15, 0x1, UPT ;  /* 0x000000010f00788c */ /* 0x000fe4000bf45270 */
[----:B------:R-:W-:Y:S01]  /*2280*/  UIADD3 UR32, UP1, UPT, UR52, 0x80, URZ ;  /* 0x0000008034207890 */ /* 0x000fe2000ff3e0ff */
[----:B------:R-:W-:Y:S01]  /*2290*/  MOV R0, UR36 ;  /* 0x0000002400007c02 */ /* 0x000fe20008000f00 */
[----:B------:R-:W-:Y:S02]  /*22a0*/  UISETP.NE.AND UP3, UPT, UR24, 0x1, UPT ;  /* 0x000000011800788c */ /* 0x000fe4000bf65270 */
[----:B------:R-:W-:Y:S01]  /*22b0*/  UIADD3.X UR33, UPT, UPT, URZ, UR53, URZ, UP1, !UPT ;  /* 0x00000035ff217290 */ /* 0x000fe20008ffe4ff */
[----:B--2---:R-:W-:Y:S01]  /*22c0*/  SHF.L.U32 R3, R0, 0x1f, RZ ;  /* 0x0000001f00037819 */ /* 0x004fe200000006ff */
[----:B------:R-:W-:Y:S02]  /*22d0*/  UIADD3 UR28, UPT, UPT, UR19, 0x8400, URZ ;  /* 0x00008400131c7890 */ /* 0x000fe4000fffe0ff */
[----:B------:R-:W-:Y:S01]  /*22e0*/  UIADD3 UR44, UPT, UPT, UR19, 0x9400, URZ ;  /* 0x00009400132c7890 */ /* 0x000fe2000fffe0ff */
[----:B------:R4:W1:Y:S01]  /*22f0*/  SYNCS.PHASECHK.TRANS64.TRYWAIT P0, [UR9+0x60], R3 ;  /* 0x00006003ff0075a7 */ /* 0x0008620008001109 */
[----:B------:R-:W-:Y:S02]  /*2300*/  UIMAD.WIDE.U32 UR8, UR31, UR22, URZ ;  /* 0x000000161f0872a5 */ /* 0x000fe4000f8e00ff */
[----:B------:R-:W-:Y:S02]  /*2310*/  UIADD3 UR34, UP0, UPT, UR52, 0x180, URZ ;  /* 0x0000018034227890 */ /* 0x000fe4000ff1e0ff */
[----:B------:R-:W-:Y:S02]  /*2320*/  UPRMT UR27, UR41, 0x40, UR40 ;  /* 0x00000040291b7896 */ /* 0x000fe40008000028 */
[----:B------:R-:W-:Y:S02]  /*2330*/  UIADD3 UR16, UPT, UPT, UR19, 0x20400, URZ ;  /* 0x0002040013107890 */ /* 0x000fe4000fffe0ff */
[----:B------:R-:W-:Y:S02]  /*2340*/  UIADD3.X UR35, UPT, UPT, URZ, UR53, URZ, UP0, !UPT ;  /* 0x00000035ff237290 */ /* 0x000fe400087fe4ff */
[----:B------:R-:W-:Y:S02]  /*2350*/  UPRMT UR27, UR27, 0x5410, URZ ;  /* 0x000054101b1b7896 */ /* 0x000fe400080000ff */
[----:B------:R-:W-:Y:S01]  /*2360*/  UIADD3 UR14, UPT, UPT, UR14, 0x1, URZ ;  /* 0x000000010e0e7890 */ /* 0x000fe2000fffe0ff */
[----:B------:R-:W-:Y:S01]  /*2370*/  UMOV UR50, 0x0 ;  /* 0x0000000000327882 */ /* 0x000fe20000000000 */
[----:B------:R-:W-:Y:S02]  /*2380*/  UMOV UR51, 0x10000000 ;  /* 0x1000000000337882 */ /* 0x000fe40000000000 */
[----:B------:R-:W-:Y:S01]  /*2390*/  UISETP.NE.AND UP0, UPT, UR14, UR43, UPT ;  /* 0x0000002b0e00728c */ /* 0x000fe2000bf05270 */
[----:B------:R-:W-:Y:S01]  /*23a0*/  UMOV UR30, UR42 ;  /* 0x0000002a001e7c82 */ /* 0x000fe20008000000 */
[----:B------:R-:W-:Y:S01]  /*23b0*/  UMOV UR45, UR29 ;  /* 0x0000001d002d7c82 */ /* 0x000fe20008000000 */
[----:B------:R-:W-:Y:S01]  /*23c0*/  UTMALDG.2D [UR28], [UR32], desc[UR50] ;  /* 0x0000321c200075b4 */ /* 0x000fe20008009000 */
[----:B------:R-:W-:Y:S01]  /*23d0*/  UMOV UR47, UR31 ;  /* 0x0000001f002f7c82 */ /* 0x000fe20008000000 */
[----:B------:R-:W-:Y:S01]  /*23e0*/  UMOV UR17, UR29 ;  /* 0x0000001d00117c82 */ /* 0x000fe20008000000 */
[----:B------:R-:W-:Y:S01]  /*23f0*/  UMOV UR8, UR9 ;  /* 0x0000000900087c82 */ /* 0x000fe20008000000 */
[----:B------:R-:W-:Y:S01]  /*2400*/  UMOV UR9, UR29 ;  /* 0x0000001d00097c82 */ /* 0x000fe20008000000 */
[----:B------:R-:W-:Y:S01]  /*2410*/  USHF.R.U32.HI UR11, URZ, UR23, UR8 ;  /* 0x00000017ff0b7299 */ /* 0x000fe20008011608 */
[----:B------:R-:W-:Y:S03]  /*2420*/  UTMALDG.2D [UR44], [UR32], desc[UR50] ;  /* 0x0000322c200075b4 */ /* 0x000fe60008009000 */
[----:B------:R-:W-:Y:S04]  /*2430*/  USEL UR11, UR31, UR11, !UP2 ;  /* 0x0000000b1f0b7287 */ /* 0x000fe8000d000000 */
[----:B------:R-:W-:Y:S07]  /*2440*/  UIMAD.WIDE.U32 UR12, UR11, UR26, URZ ;  /* 0x0000001a0b0c72a5 */ /* 0x000fee000f8e00ff */
[----:B------:R-:W-:Y:S01]  /*2450*/  UMOV UR8, UR13 ;  /* 0x0000000d00087c82 */ /* 0x000fe20008000000 */
[----:B------:R-:W-:Y:S02]  /*2460*/  UIADD3 UR13, UPT, UPT, -UR11, URZ, URZ ;  /* 0x000000ff0b0d7290 */ /* 0x000fe4000fffe1ff */
[----:B------:R-:W-:Y:S02]  /*2470*/  USHF.R.U32.HI UR12, URZ, UR25, UR8 ;  /* 0x00000019ff0c7299 */ /* 0x000fe40008011608 */
[----:B------:R-:W-:Y:S02]  /*2480*/  UIMAD UR13, UR15, UR13, UR31 ;  /* 0x0000000d0f0d72a4 */ /* 0x000fe4000f8e021f */
[----:B------:R-:W-:Y:S02]  /*2490*/  USEL UR21, UR11, UR12, !UP3 ;  /* 0x0000000c0b157287 */ /* 0x000fe4000d800000 */
[----:B------:R-:W-:Y:S02]  /*24a0*/  UIADD3 UR8, UPT, UPT, UR19, 0x21400, URZ ;  /* 0x0002140013087890 */ /* 0x000fe4000fffe0ff */
[----:B------:R-:W-:Y:S02]  /*24b0*/  UIADD3 UR12, UPT, UPT, -UR21, URZ, URZ ;  /* 0x000000ff150c7290 */ /* 0x000fe4000fffe1ff */
[----:B------:R-:W-:Y:S02]  /*24c0*/  UIMAD UR19, UR13, UR6, UR4 ;  /* 0x000000060d1372a4 */ /* 0x000fe4000f8e0204 */
[----:B------:R-:W-:Y:S01]  /*24d0*/  UIMAD UR11, UR24, UR12, UR11 ;  /* 0x0000000c180b72a4 */ /* 0x000fe2000f8e020b */
[----:B------:R-:W-:Y:S03]  /*24e0*/  UMOV UR13, UR21 ;  /* 0x00000015000d7c82 */ /* 0x000fe60008000000 */
[----:B------:R-:W-:Y:S03]  /*24f0*/  UIMAD UR20, UR11, UR7, UR5 ;  /* 0x000000070b1472a4 */ /* 0x000fe6000f8e0205 */
[----:B------:R-:W-:Y:S04]  /*2500*/  UMOV UR11, UR19 ;  /* 0x00000013000b7c82 */ /* 0x000fe80008000000 */
[----:B------:R-:W-:Y:S02]  /*2510*/  UMOV UR12, UR20 ;  /* 0x00000014000c7c82 */ /* 0x000fe40008000000 */
[----:B------:R-:W-:Y:S01]  /*2520*/  UTMALDG.4D.IM2COL [UR16], [UR34], UR27 ;  /* 0x00000010220073b4 */ /* 0x000fe2000805801b */
[----:B------:R2:W-:Y:S02]  /*2530*/  UTMALDG.4D.IM2COL [UR8], [UR34], UR27 ;  /* 0x00000008220073b4 */ /* 0x0005e4000805801b */
[----:B--2---:R-:W-:Y:S01]  /*2540*/  UMOV UR8, UR37 ;  /* 0x0000002500087c82 */ /* 0x004fe20008000000 */
[----:B----4-:R-:W-:Y:S05]  /*2550*/  BRA.U UP0, `(.L_x_29) ;  /* 0xfffffff900f47547 */ /* 0x010fea000b83ffff */
.L_x_24:
[----:B------:R-:W-:Y:S01]  /*2560*/  SHF.L.U32 R3, R2, 0x1f, RZ ;  /* 0x0000001f02037819 */ /* 0x000fe200000006ff */
[----:B------:R-:W-:-:S03]  /*2570*/  NOP ;  /* 0x0000000000007918 */ /* 0x000fc60000000000 */
[----:B-12---:R-:W1:Y:S02]  /*2580*/  SYNCS.PHASECHK.TRANS64.TRYWAIT P0, [UR38+0x110], R3 ;  /* 0x00011003ff0075a7 */ /* 0x006e640008001126 */
[----:B-1----:R-:W-:Y:S05]  /*2590*/  @!P0 BRA `(.L_x_30) ;  /* 0x0000007c006c8947 */ /* 0x002fea0003800000 */
.L_x_135:
[----:B------:R-:W2:Y:S01]  /*25a0*/  LDS.128 R4, [UR38+0x150] ;  /* 0x00015026ff047984 */ /* 0x000ea20008000c00 */
[----:B------:R-:W-:Y:S02]  /*25b0*/  UIADD3 UR4, UPT, UPT, UR38, 0x118, URZ ;  /* 0x0000011826047890 */ /* 0x000fe4000fffe0ff */
[----:B------:R-:W-:Y:S01]  /*25c0*/  UISETP.GE.AND UP0, UPT, UR39, 0x1, UPT ;  /* 0x000000012700788c */ /* 0x000fe2000bf06270 */
[----:B------:R-:W-:Y:S01]  /*25d0*/  @!PT LDS RZ, [RZ] ;  /* 0x00000000fffff984 */ /* 0x000fe20000000800 */
[----:B------:R-:W-:Y:S01]  /*25e0*/  @!PT LDS RZ, [RZ] ;  /* 0x00000000fffff984 */ /* 0x000fe20000000800 */
[----:B------:R-:W-:Y:S01]  /*25f0*/  @!PT LDS RZ, [RZ] ;  /* 0x00000000fffff984 */ /* 0x000fe20000000800 */
[----:B------:R-:W-:Y:S01]  /*2600*/  @!PT LDS RZ, [RZ] ;  /* 0x00000000fffff984 */ /* 0x000fe20000000800 */
[----:B------:R3:W-:Y:S06]  /*2610*/  MEMBAR.ALL.CTA ;  /* 0x0000000000007992 */ /* 0x0007ec0000008000 */
[----:B---3--:R-:W3:Y:S01]  /*2620*/  FENCE.VIEW.ASYNC.S ;  /* 0x00000000000073c6 */ /* 0x008ee20000000000 */
[----:B------:R-:W-:-:S09]  /*2630*/  UPRMT UR4, URZ, 0x654, UR4 ;  /* 0x00000654ff047896 */ /* 0x000fd20008000004 */
[----:B---3--:R-:W-:Y:S01]  /*2640*/  SYNCS.ARRIVE.TRANS64.RED.A1T0 RZ, [UR4], RZ ;  /* 0x000000ffffff79a7 */ /* 0x008fe20008100404 */
[----:B--2---:R-:W-:-:S13]  /*2650*/  LOP3.LUT P0, RZ, R6, 0x1, RZ, 0xc0, !PT ;  /* 0x0000000106ff7812 */ /* 0x004fda000780c0ff */
[----:B------:R-:W-:Y:S01]  /*2660*/  VOTEU.ANY UP1, P0 ;  /* 0x0000000000ff7886 */ /* 0x000fe20000020100 */
[----:B------:R-:W-:-:S13]  /*2670*/  PLOP3.LUT P0, PT, PT, PT, UP1, 0x80, 0x8 ;  /* 0x000000000008781c */ /* 0x000fda0003f0f018 */
[----:B-1----:R-:W-:Y:S02]  /*2680*/  @P0 MOV R0, R4 ;  /* 0x0000000400000202 */ /* 0x002fe40000000f00 */
[----:B------:R-:W-:Y:S02]  /*2690*/  @P0 LOP3.LUT R4, R5, 0xffff, RZ, 0xc0, !PT ;  /* 0x0000ffff05040812 */ /* 0x000fe400078ec0ff */
[----:B------:R-:W-:Y:S02]  /*26a0*/  @P0 R2UR UR6, R0 ;  /* 0x00000000000602ca */ /* 0x000fe400000e0000 */
[----:B------:R-:W-:-:S11]  /*26b0*/  @P0 R2UR UR5, R4 ;  /* 0x00000000040502ca */ /* 0x000fd600000e0000 */
[----:B------:R-:W-:Y:S02]  /*26c0*/  @UP1 UMOV UR55, UR6 ;  /* 0x0000000600371c82 */ /* 0x000fe40008000000 */
[----:B------:R-:W-:Y:S01]  /*26d0*/  @UP1 UMOV UR54, UR5 ;  /* 0x0000000500361c82 */ /* 0x000fe20008000000 */
[----:B------:R-:W-:Y:S05]  /*26e0*/  BRA.U !UP0, `(.L_x_31) ;  /* 0x0000000108d47547 */ /* 0x000fea000b800000 */
[----:B------:R-:W1:Y:S01]  /*26f0*/  LDCU.128 UR16, c[0x0][0xb10] ;  /* 0x00016200ff1077ac */ /* 0x000e620008000c00 */
[----:B------:R-:W2:Y:S01]  /*2700*/  LDCU UR20, c[0x0][0xb20] ;  /* 0x00016400ff1477ac */ /* 0x000ea20008000800 */
[----:B------:R-:W3:Y:S01]  /*2710*/  LDCU UR13, c[0x0][0xb0c] ;  /* 0x00016180ff0d77ac */ /* 0x000ee20008000800 */
[----:B------:R-:W4:Y:S01]  /*2720*/  LDCU.64 UR14, c[0x0][0xb28] ;  /* 0x00016500ff0e77ac */ /* 0x000f220008000a00 */
[----:B------:R-:W-:Y:S02]  /*2730*/  UISETP.NE.AND UP3, UPT, UR39, 0x1, UPT ;  /* 0x000000012700788c */ /* 0x000fe4000bf65270 */
[----:B-1----:R-:W-:Y:S02]  /*2740*/  UIMAD.WIDE.U32 UR4, UR58, UR19, URZ ;  /* 0x000000133a0472a5 */ /* 0x002fe4000f8e00ff */
[----:B------:R-:W-:Y:S02]  /*2750*/  UIMAD.WIDE.U32 UR6, UR59, UR16, URZ ;  /* 0x000000103b0672a5 */ /* 0x000fe4000f8e00ff */
[----:B------:R-:W-:-:S02]  /*2760*/  UISETP.NE.AND UP0, UPT, UR18, 0x1, UPT ;  /* 0x000000011200788c */ /* 0x000fc4000bf05270 */
[----:B------:R-:W-:Y:S01]  /*2770*/  UIMAD.WIDE.U32 UR10, UR54, UR19, URZ ;  /* 0x00000013360a72a5 */ /* 0x000fe2000f8e00ff */
[----:B------:R-:W-:Y:S01]  /*2780*/  UMOV UR4, UR5 ;  /* 0x0000000500047c82 */ /* 0x000fe20008000000 */
[----:B---3--:R-:W-:Y:S02]  /*2790*/  UISETP.NE.AND UP2, UPT, UR13, 0x1, UPT ;  /* 0x000000010d00788c */ /* 0x008fe4000bf45270 */
[----:B--2---:R-:W-:Y:S02]  /*27a0*/  USHF.R.U32.HI UR5, URZ, UR20, UR4 ;  /* 0x00000014ff057299 */ /* 0x004fe40008011604 */
[----:B------:R-:W-:Y:S01]  /*27b0*/  UIMAD.WIDE.U32 UR8, UR55, UR16, URZ ;  /* 0x00000010370872a5 */ /* 0x000fe2000f8e00ff */
[----:B------:R-:W-:Y:S01]  /*27c0*/  UMOV UR4, UR7 ;  /* 0x0000000700047c82 */ /* 0x000fe20008000000 */
[----:B------:R-:W-:Y:S02]  /*27d0*/  USEL UR5, UR58, UR5, !UP0 ;  /* 0x000000053a057287 */ /* 0x000fe4000c000000 */
[----:B------:R-:W-:-:S02]  /*27e0*/  USHF.R.U32.HI UR4, URZ, UR17, UR4 ;  /* 0x00000011ff047299 */ /* 0x000fc40008011604 */
[----:B----4-:R-:W-:Y:S02]  /*27f0*/  UIMAD.WIDE.U32 UR6, UR5, UR14, URZ ;  /* 0x0000000e050672a5 */ /* 0x010fe4000f8e00ff */
[----:B------:R-:W-:Y:S01]  /*2800*/  USEL UR12, UR59, UR4, !UP2 ;  /* 0x000000043b0c7287 */ /* 0x000fe2000d000000 */
[----:B------:R-:W-:Y:S02]  /*2810*/  UMOV UR8, UR9 ;  /* 0x0000000900087c82 */ /* 0x000fe40008000000 */
[----:B------:R-:W-:Y:S01]  /*2820*/  UMOV UR4, UR11 ;  /* 0x0000000b00047c82 */ /* 0x000fe20008000000 */
[----:B------:R-:W-:Y:S01]  /*2830*/  UIMAD.WIDE.U32 UR10, UR12, UR14, URZ ;  /* 0x0000000e0c0a72a5 */ /* 0x000fe2000f8e00ff */
[----:B------:R-:W-:Y:S01]  /*2840*/  UMOV UR6, UR7 ;  /* 0x0000000700067c82 */ /* 0x000fe20008000000 */
[----:B------:R-:W-:Y:S02]  /*2850*/  USHF.R.U32.HI UR4, URZ, UR20, UR4 ;  /* 0x00000014ff047299 */ /* 0x000fe40008011604 */
[----:B------:R-:W-:-:S02]  /*2860*/  @UP3 USHF.R.U32.HI UR5, URZ, UR15, UR6 ;  /* 0x0000000fff053299 */ /* 0x000fc40008011606 */
[----:B------:R-:W-:Y:S01]  /*2870*/  USHF.R.U32.HI UR17, URZ, UR17, UR8 ;  /* 0x00000011ff117299 */ /* 0x000fe20008011608 */
[----:B------:R-:W-:Y:S01]  /*2880*/  UMOV UR6, UR11 ;  /* 0x0000000b00067c82 */ /* 0x000fe20008000000 */
[----:B------:R-:W-:Y:S02]  /*2890*/  USEL UR4, UR54, UR4, !UP0 ;  /* 0x0000000436047287 */ /* 0x000fe4000c000000 */
[----:B------:R-:W-:Y:S02]  /*28a0*/  @UP3 USHF.R.U32.HI UR12, URZ, UR15, UR6 ;  /* 0x0000000fff0c3299 */ /* 0x000fe40008011606 */
[----:B------:R-:W-:Y:S02]  /*28b0*/  UIMAD UR6, UR39, UR5, URZ ;  /* 0x00000005270672a4 */ /* 0x000fe4000f8e02ff */
[----:B------:R-:W-:Y:S02]  /*28c0*/  USEL UR5, UR55, UR17, !UP2 ;  /* 0x0000001137057287 */ /* 0x000fe4000d000000 */
[----:B------:R-:W-:-:S02]  /*28d0*/  UIMAD UR8, UR39, UR12, URZ ;  /* 0x0000000c270872a4 */ /* 0x000fc4000f8e02ff */
[----:B------:R-:W-:Y:S02]  /*28e0*/  UISETP.GE.AND UP0, UPT, UR4, UR6, UPT ;  /* 0x000000060400728c */ /* 0x000fe4000bf06270 */
[----:B------:R-:W-:Y:S02]  /*28f0*/  UIMAD.WIDE.U32 UR6, UR4, UR14, URZ ;  /* 0x0000000e040672a5 */ /* 0x000fe4000f8e00ff */
[----:B------:R-:W-:Y:S02]  /*2900*/  UISETP.GE.OR UP0, UPT, UR5, UR8, UP0 ;  /* 0x000000080500728c */ /* 0x000fe40008706670 */
[----:B------:R-:W-:Y:S02]  /*2910*/  UIMAD.WIDE.U32 UR8, UR5, UR14, URZ ;  /* 0x0000000e050872a5 */ /* 0x000fe4000f8e00ff */
[----:B------:R-:W-:Y:S01]  /*2920*/  UIADD3 UR10, UPT, UPT, -UR4, URZ, URZ ;  /* 0x000000ff040a7290 */ /* 0x000fe2000fffe1ff */
[----:B------:R-:W-:Y:S02]  /*2930*/  UMOV UR6, UR7 ;  /* 0x0000000700067c82 */ /* 0x000fe40008000000 */
[----:B------:R-:W-:-:S02]  /*2940*/  USHF.R.U32.HI UR6, URZ, UR15, UR6 ;  /* 0x0000000fff067299 */ /* 0x000fc40008011606 */
[----:B------:R-:W-:Y:S02]  /*2950*/  UIMAD UR10, UR18, UR10, UR54 ;  /* 0x0000000a120a72a4 */ /* 0x000fe4000f8e0236 */
[----:B------:R-:W-:Y:S01]  /*2960*/  USEL UR6, UR4, UR6, !UP3 ;  /* 0x0000000604067287 */ /* 0x000fe2000d800000 */
[----:B------:R-:W-:Y:S01]  /*2970*/  @!UP0 UMOV UR7, UR9 ;  /* 0x0000000900078c82 */ /* 0x000fe20008000000 */
[----:B------:R-:W-:Y:S02]  /*2980*/  UIADD3 UR9, UPT, UPT, -UR5, URZ, URZ ;  /* 0x000000ff05097290 */ /* 0x000fe4000fffe1ff */
[----:B------:R-:W-:Y:S02]  /*2990*/  @!UP0 USHF.R.U32.HI UR7, URZ, UR15, UR7 ;  /* 0x0000000fff078299 */ /* 0x000fe40008011607 */
[----:B------:R-:W-:Y:S02]  /*29a0*/  UIADD3 UR8, UPT, UPT, -UR6, URZ, URZ ;  /* 0x000000ff06087290 */ /* 0x000fe4000fffe1ff */
[----:B------:R-:W-:-:S02]  /*29b0*/  @!UP0 USEL UR7, UR5, UR7, !UP3 ;  /* 0x0000000705078287 */ /* 0x000fc4000d800000 */
[----:B------:R-:W-:Y:S02]  /*29c0*/  UIMAD UR8, UR39, UR8, UR4 ;  /* 0x00000008270872a4 */ /* 0x000fe4000f8e0204 */
[----:B------:R-:W-:Y:S02]  /*29d0*/  @!UP0 UIADD3 UR6, UPT, UPT, UR6, -UR7, URZ ;  /* 0x8000000706068290 */ /* 0x000fe4000fffe0ff */
[----:B------:R-:W-:Y:S02]  /*29e0*/  @!UP0 UIMAD UR7, UR8, UR12, UR7 ;  /* 0x0000000c080782a4 */ /* 0x000fe4000f8e0207 */
[----:B------:R-:W-:Y:S02]  /*29f0*/  @!UP0 UIMAD UR4, UR39, UR6, UR5 ;  /* 0x00000006270482a4 */ /* 0x000fe4000f8e0205 */
[----:B------:R-:W-:Y:S02]  /*2a00*/  UIMAD UR6, UR13, UR9, UR55 ;  /* 0x000000090d0672a4 */ /* 0x000fe4000f8e0237 */
[----:B------:R-:W-:Y:S01]  /*2a10*/  UIMAD UR54, UR4, UR18, UR10 ;  /* 0x00000012043672a4 */ /* 0x000fe2000f8e020a */
[----:B------:R-:W-:-:S02]  /*2a20*/  @!UP0 UMOV UR5, UR7 ;  /* 0x0000000700058c82 */ /* 0x000fc40008000000 */
[----:B------:R-:W-:-:S12]  /*2a30*/  UIMAD UR55, UR5, UR13, UR6 ;  /* 0x0000000d053772a4 */ /* 0x000fd8000f8e0206 */
.L_x_31:
        /* <DEDUP_REMOVED lines=20> */
.L_x_32:
[----:B------:R-:W-:Y:S02]  /*2b80*/  R2UR UR5, R82 ;  /* 0x00000000520572ca */ /* 0x000fe400000e0000 */
[----:B------:R-:W-:Y:S02]  /*2b90*/  R2UR UR4, R81 ;  /* 0x00000000510472ca */ /* 0x000fe400000e0000 */
[----:B------:R-:W-:Y:S02]  /*2ba0*/  PLOP3.LUT P1, PT, PT, PT, PT, 0x80, 0x8 ;  /* 0x000000000008781c */ /* 0x000fe40003f2f070 */
[----:B------:R-:W-:-:S07]  /*2bb0*/  LOP3.LUT R2, R2, 0x1, RZ, 0x3c, !PT ;  /* 0x0000000102027812 */ /* 0x000fce00078e3cff */
[----:B------:R-:W-:Y:S02]  /*2bc0*/  UIADD3 UR24, UPT, UPT, UR55, UR5, URZ ;  /* 0x0000000537187290 */ /* 0x000fe4000fffe0ff */
[----:B------:R-:W-:Y:S01]  /*2bd0*/  UIADD3 UR20, UPT, UPT, UR54, UR4, URZ ;  /* 0x0000000436147290 */ /* 0x000fe2000fffe0ff */
[----:B------:R-:W-:Y:S11]  /*2be0*/  BRA.U UP1, `(.L_x_33) ;  /* 0xffffffe9016c7547 */ /* 0x000ff6000b83ffff */
[----:B------:R-:W-:Y:S01]  /*2bf0*/  UIADD3 UR38, UPT, UPT, UR38, 0x60, URZ ;  /* 0x0000006026267890 */ /* 0x000fe2000fffe0ff */
[----:B------:R-:W-:-:S03]  /*2c00*/  MOV R3, UR36 ;  /* 0x0000002400037c02 */ /* 0x000fc60008000f00 */
[----:B------:R-:W-:Y:S01]  /*2c10*/  ULEA UR4, UR37, UR38, 0x3 ;  /* 0x0000002625047291 */ /* 0x000fe2000f8e18ff */
[----:B------:R-:W-:-:S08]  /*2c20*/  SHF.L.U32 R3, R3, 0x1f, RZ ;  /* 0x0000001f03037819 */ /* 0x000fd000000006ff */
[----:B------:R-:W1:Y:S02]  /*2c30*/  SYNCS.PHASECHK.TRANS64.TRYWAIT P0, [UR4], R3 ;  /* 0x00000003ff0075a7 */ /* 0x000e640008001104 */
[----:B-1----:R-:W-:Y:S05]  /*2c40*/  @!P0 BRA `(.L_x_34) ;  /* 0x0000007400d88947 */ /* 0x002fea0003800000 */
.L_x_137:
[----:B------:R-:W-:-:S04]  /*2c50*/  UIADD3 UR4, UPT, UPT, UR37, 0x1, URZ ;  /* 0x0000000125047890 */ /* 0x000fc8000fffe0ff */
[----:B------:R-:W-:-:S04]  /*2c60*/  UISETP.NE.AND UP0, UPT, UR4, 0xc, UPT ;  /* 0x0000000c0400788c */ /* 0x000fc8000bf05270 */
[----:B------:R-:W-:Y:S02]  /*2c70*/  USEL UR5, URZ, 0x1, UP0 ;  /* 0x00000001ff057887 */ /* 0x000fe40008000000 */
[----:B------:R-:W-:Y:S02]  /*2c80*/  USEL UR4, UR4, URZ, UP0 ;  /* 0x000000ff04047287 */ /* 0x000fe40008000000 */
[----:B------:R-:W-:Y:S02]  /*2c90*/  ULOP3.LUT UR6, UR36, UR5, URZ, 0x3c, !UPT ;  /* 0x0000000524067292 */ /* 0x000fe4000f8e3cff */
[----:B------:R-:W-:-:S04]  /*2ca0*/  ULEA UR5, UR4, UR38, 0x3 ;  /* 0x0000002604057291 */ /* 0x000fc8000f8e18ff */
[----:B-1----:R-:W-:-:S04]  /*2cb0*/  MOV R3, UR6 ;  /* 0x0000000600037c02 */ /* 0x002fc80008000f00 */
[----:B------:R-:W-:-:S04]  /*2cc0*/  SHF.L.U32 R3, R3, 0x1f, RZ ;  /* 0x0000001f03037819 */ /* 0x000fc800000006ff */
[----:B------:R-:W1:Y:S02]  /*2cd0*/  SYNCS.PHASECHK.TRANS64.TRYWAIT P0, [UR5], R3 ;  /* 0x00000003ff0075a7 */ /* 0x000e640008001105 */
[----:B-1----:R-:W-:Y:S05]  /*2ce0*/  @!P0 BRA `(.L_x_35) ;  /* 0x0000007400c88947 */ /* 0x002fea0003800000 */
.L_x_139:
        /* <DEDUP_REMOVED lines=10> */
.L_x_141:
        /* <DEDUP_REMOVED lines=10> */
.L_x_143:
        /* <DEDUP_REMOVED lines=10> */
.L_x_145:
        /* <DEDUP_REMOVED lines=10> */
.L_x_147:
        /* <DEDUP_REMOVED lines=10> */
.L_x_149:
        /* <DEDUP_REMOVED lines=10> */
.L_x_151:
        /* <DEDUP_REMOVED lines=10> */
.L_x_153:
        /* <DEDUP_REMOVED lines=10> */
.L_x_155:
        /* <DEDUP_REMOVED lines=10> */
.L_x_157:
[----:B------:R-:W-:-:S04]  /*3290*/  UIADD3 UR4, UPT, UPT, UR4, 0x1, URZ ;  /* 0x0000000104047890 */ /* 0x000fc8000fffe0ff */
[----:B------:R-:W-:-:S04]  /*32a0*/  UISETP.NE.AND UP0, UPT, UR4, 0xc, UPT ;  /* 0x0000000c0400788c */ /* 0x000fc8000bf05270 */
[----:B------:R-:W-:Y:S02]  /*32b0*/  USEL UR5, URZ, 0x1, UP0 ;  /* 0x00000001ff057887 */ /* 0x000fe40008000000 */
[----:B------:R-:W-:Y:S02]  /*32c0*/  USEL UR4, UR4, URZ, UP0 ;  /* 0x000000ff04047287 */ /* 0x000fe40008000000 */
[----:B------:R-:W-:Y:S02]  /*32d0*/  ULOP3.LUT UR5, UR6, UR5, URZ, 0x3c, !UPT ;  /* 0x0000000506057292 */ /* 0x000fe4000f8e3cff */
[----:B------:R-:W-:-:S04]  /*32e0*/  ULEA UR4, UR4, UR38, 0x3 ;  /* 0x0000002604047291 */ /* 0x000fc8000f8e18ff */
[----:B------:R-:W-:Y:S02]  /*32f0*/  IMAD.U32 R2, RZ, RZ, UR5 ;  /* 0x00000005ff027e24 */ /* 0x000fe4000f8e00ff */
[----:B-1----:R-:W-:-:S03]  /*3300*/  MOV R0, UR4 ;  /* 0x0000000400007c02 */ /* 0x002fc60008000f00 */
[----:B------:R-:W-:-:S07]  /*3310*/  SHF.L.U32 R3, R2, 0x1f, RZ ;  /* 0x0000001f02037819 */ /* 0x000fce00000006ff */
.L_x_45:
[----:B-1----:R1:W2:Y:S02]  /*3320*/  SYNCS.PHASECHK.TRANS64.TRYWAIT P0, [R0+URZ], R3 ;  /* 0x00000003000075a7 */ /* 0x0022a400080011ff */
[----:B--2---:R-:W-:Y:S05]  /*3330*/  @!P0 NANOSLEEP.SYNCS 0x989680 ;  /* 0x009896800000895d */ /* 0x004fea0003900000 */
[----:B------:R-:W2:Y:S02]  /*3340*/  @!P0 SYNCS.PHASECHK.TRANS64 P0, [R0+URZ], R3 ;  /* 0x00000003000085a7 */ /* 0x000ea400080010ff */
[----:B--2---:R-:W-:Y:S05]  /*3350*/  @P0 EXIT ;  /* 0x000000000000094d */ /* 0x004fea0003800000 */
[----:B------:R-:W-:Y:S05]  /*3360*/  BRA `(.L_x_45) ;  /* 0xfffffffc00ec7947 */ /* 0x000fea000383ffff */
.L_x_17:
[----:B------:R-:W2:Y:S02]  /*3370*/  S2UR UR4, SR_CgaCtaId ;  /* 0x00000000000479c3 */ /* 0x000ea40000008800 */
[----:B--2---:R-:W-:-:S04]  /*3380*/  UISETP.NE.AND UP0, UPT, UR4, URZ, UPT ;  /* 0x000000ff0400728c */ /* 0x004fc8000bf05270 */
[----:B------:R-:W-:-:S09]  /*3390*/  UISETP.NE.OR UP0, UPT, UR18, 0x1, UP0 ;  /* 0x000000011200788c */ /* 0x000fd20008705670 */
[----:B------:R-:W-:Y:S05]  /*33a0*/  BRA.U UP0, `(.L_x_46) ;  /* 0x0000000100b47547 */ /* 0x000fea000b800000 */
[----:B------:R-:W2:Y:S01]  /*33b0*/  S2UR UR5, SR_CgaCtaId ;  /* 0x00000000000579c3 */ /* 0x000ea20000008800 */
[----:B------:R-:W-:Y:S01]  /*33c0*/  UMOV UR4, 0x400 ;  /* 0x0000040000047882 */ /* 0x000fe20000000000 */
[----:B------:R-:W-:Y:S01]  /*33d0*/  HFMA2 R3, -RZ, RZ, 0, 5.9604644775390625e-08 ;  /* 0x00000001ff037431 */ /* 0x000fe200000001ff */
[----:B------:R-:W-:Y:S01]  /*33e0*/  ISETP.NE.AND P0, PT, R0, RZ, PT ;  /* 0x000000ff0000720c */ /* 0x000fe20003f05270 */
[----:B------:R-:W-:Y:S01]  /*33f0*/  IMAD.MOV.U32 R8, RZ, RZ, RZ ;  /* 0x000000ffff087224 */ /* 0x000fe200078e00ff */
[----:B--2---:R-:W-:-:S04]  /*3400*/  ULEA UR4, UR5, UR4, 0x18 ;  /* 0x0000000405047291 */ /* 0x004fc8000f8ec0ff */
[----:B------:R-:W-:Y:S02]  /*3410*/  UIADD3 UR5, UPT, UPT, UR4, 0x118, URZ ;  /* 0x0000011804057890 */ /* 0x000fe4000fffe0ff */
[----:B------:R-:W-:Y:S02]  /*3420*/  UIADD3 UR8, UPT, UPT, UR4, 0x110, URZ ;  /* 0x0000011004087890 */ /* 0x000fe4000fffe0ff */
[----:B------:R-:W-:-:S12]  /*3430*/  UPRMT UR5, URZ, 0x654, UR5 ;  /* 0x00000654ff057896 */ /* 0x000fd80008000005 */
.L_x_49:
[----:B------:R-:W-:Y:S01]  /*3440*/  SHF.L.U32 R7, R3, 0x1f, RZ ;  /* 0x0000001f03077819 */ /* 0x000fe200000006ff */
[----:B------:R-:W-:Y:S02]  /*3450*/  IMAD.U32 R9, RZ, RZ, UR8 ;  /* 0x00000008ff097e24 */ /* 0x000fe4000f8e00ff */
[----:B------:R-:W-:Y:S01]  /*3460*/  @!P0 IMAD.MOV.U32 R5, RZ, RZ, 0x10 ;  /* 0x00000010ff058424 */ /* 0x000fe200078e00ff */
[----:B------:R-:W2:Y:S02]  /*3470*/  SYNCS.PHASECHK.TRANS64.TRYWAIT P1, [UR4+0x118], R7 ;  /* 0x00011807ff0075a7 */ /* 0x000ea40008021104 */
[----:B------:R-:W-:-:S04]  /*3480*/  PRMT R9, R0, 0x654, R9 ;  /* 0x0000065400097816 */ /* 0x000fc80000000009 */
[----:B------:R-:W-:Y:S01]  /*3490*/  SEL R2, R9, R2, !P0 ;  /* 0x0000000209027207 */ /* 0x000fe20004000000 */
[----:B--2---:R-:W-:Y:S06]  /*34a0*/  @!P1 BRA `(.L_x_47) ;  /* 0x0000007000c89947 */ /* 0x004fec0003800000 */
.L_x_159:
[----:B------:R-:W-:Y:S01]  /*34b0*/  UIADD3 UR6, UPT, UPT, UR4, 0x150, URZ ;  /* 0x0000015004067890 */ /* 0x000fe2000fffe0ff */
[----:B------:R3:W-:Y:S01]  /*34c0*/  @!P0 SYNCS.ARRIVE.TRANS64.RED RZ, [R2+URZ], R5 ;  /* 0x0000000502ff89a7 */ /* 0x0007e200080004ff */
[----:B------:R-:W-:Y:S01]  /*34d0*/  UIADD3 UR7, UPT, UPT, UR4, 0x110, URZ ;  /* 0x0000011004077890 */ /* 0x000fe2000fffe0ff */
[----:B------:R-:W-:-:S08]  /*34e0*/  LOP3.LUT R3, R3, 0x1, RZ, 0x3c, !PT ;  /* 0x0000000103037812 */ /* 0x000fd000078e3cff */
[----:B------:R-:W-:Y:S06]  /*34f0*/  UGETNEXTWORKID.BROADCAST [UR6], [UR7] ;  /* 0x00000000060073ca */ /* 0x000fec0008000100 */
[----:B---3--:R-:W-:-:S04]  /*3500*/  SHF.L.U32 R5, R8, 0x1f, RZ ;  /* 0x0000001f08057819 */ /* 0x008fc800000006ff */
[----:B------:R-:W3:Y:S02]  /*3510*/  SYNCS.PHASECHK.TRANS64.TRYWAIT P1, [UR4+0x110], R5 ;  /* 0x00011005ff0075a7 */ /* 0x000ee40008021104 */
[----:B---3--:R-:W-:Y:S05]  /*3520*/  @!P1 BRA `(.L_x_48) ;  /* 0x0000007000c09947 */ /* 0x008fea0003800000 */
.L_x_161:
[----:B--2---:R-:W2:Y:S01]  /*3530*/  LDS.128 R4, [UR4+0x150] ;  /* 0x00015004ff047984 */ /* 0x004ea20008000c00 */
[----:B------:R-:W-:Y:S01]  /*3540*/  LOP3.LUT R8, R8, 0x1, RZ, 0x3c, !PT ;  /* 0x0000000108087812 */ /* 0x000fe200078e3cff */
[----:B------:R-:W-:Y:S01]  /*3550*/  @!PT LDS RZ, [RZ] ;  /* 0x00000000fffff984 */ /* 0x000fe20000000800 */
[----:B------:R-:W-:Y:S01]  /*3560*/  @!PT LDS RZ, [RZ] ;  /* 0x00000000fffff984 */ /* 0x000fe20000000800 */
[----:B------:R-:W-:Y:S01]  /*3570*/  @!PT LDS RZ, [RZ] ;  /* 0x00000000fffff984 */ /* 0x000fe20000000800 */
[----:B------:R-:W-:Y:S01]  /*3580*/  @!PT LDS RZ, [RZ] ;  /* 0x00000000fffff984 */ /* 0x000fe20000000800 */
[----:B------:R3:W-:Y:S06]  /*3590*/  MEMBAR.ALL.CTA ;  /* 0x0000000000007992 */ /* 0x0007ec0000008000 */
[----:B---3--:R-:W3:Y:S02]  /*35a0*/  FENCE.VIEW.ASYNC.S ;  /* 0x00000000000073c6 */ /* 0x008ee40000000000 */
[----:B---3--:R-:W-:Y:S01]  /*35b0*/  SYNCS.ARRIVE.TRANS64.RED.A1T0 RZ, [UR5], RZ ;  /* 0x000000ffffff79a7 */ /* 0x008fe20008100405 */
[----:B--2---:R-:W-:-:S13]  /*35c0*/  LOP3.LUT P1, RZ, R6, 0x1, RZ, 0xc0, !PT ;  /* 0x0000000106ff7812 */ /* 0x004fda000782c0ff */
[----:B------:R-:W-:Y:S05]  /*35d0*/  @P1 BRA `(.L_x_49) ;  /* 0xfffffffc00981947 */ /* 0x000fea000383ffff */
[----:B------:R-:W-:-:S04]  /*35e0*/  SHF.L.U32 R0, R3, 0x1f, RZ ;  /* 0x0000001f03007819 */ /* 0x000fc800000006ff */
[----:B------:R-:W2:Y:S02]  /*35f0*/  SYNCS.PHASECHK.TRANS64 P0, [UR4+0x118], R0 ;  /* 0x00011800ff0075a7 */ /* 0x000ea40008001004 */
[----:B-12---:R-:W-:Y:S05]  /*3600*/  @P0 EXIT ;  /* 0x000000000000094d */ /* 0x006fea0003800000 */
[----:B------:R-:W-:-:S07]  /*3610*/  MOV R0, UR4 ;  /* 0x0000000400007c02 */ /* 0x000fce0008000f00 */
.L_x_50:
[----:B-1----:R-:W-:-:S04]  /*3620*/  SHF.L.U32 R5, R3, 0x1f, RZ ;  /* 0x0000001f03057819 */ /* 0x002fc800000006ff */
[----:B------:R1:W2:Y:S03]  /*3630*/  SYNCS.PHASECHK.TRANS64.TRYWAIT P0, [R0+URZ+0x118], R5 ;  /* 0x00011805000075a7 */ /* 0x0002a600080011ff */
[----:B--2---:R-:W-:Y:S05]  /*3640*/  @!P0 NANOSLEEP.SYNCS 0x989680 ;  /* 0x009896800000895d */ /* 0x004fea0003900000 */
[----:B------:R-:W2:Y:S02]  /*3650*/  @!P0 SYNCS.PHASECHK.TRANS64 P0, [R0+URZ+0x118], R5 ;  /* 0x00011805000085a7 */ /* 0x000ea400080010ff */
[----:B--2---:R-:W-:Y:S05]  /*3660*/  @P0 EXIT ;  /* 0x000000000000094d */ /* 0x004fea0003800000 */
[----:B------:R-:W-:Y:S05]  /*3670*/  BRA `(.L_x_50) ;  /* 0xfffffffc00e87947 */ /* 0x000fea000383ffff */
.L_x_46:
[----:B------:R-:W-:-:S09]  /*3680*/  UISETP.NE.AND UP0, UPT, UR18, URZ, UPT ;  /* 0x000000ff1200728c */ /* 0x000fd2000bf05270 */
[----:B------:R-:W-:Y:S05]  /*3690*/  BRA.U UP0, `(.L_x_51) ;  /* 0x0000000d00447547 */ /* 0x000fea000b800000 */
[----:B------:R-:W2:Y:S01]  /*36a0*/  S2UR UR7, SR_CgaCtaId ;  /* 0x00000000000779c3 */ /* 0x000ea20000008800 */
[----:B------:R-:W-:Y:S01]  /*36b0*/  UMOV UR4, 0x40 ;  /* 0x0000004000047882 */ /* 0x000fe20000000000 */
[----:B------:R-:W-:Y:S01]  /*36c0*/  NOP ;  /* 0x0000000000007918 */ /* 0x000fe20000000000 */
[----:B------:R-:W-:Y:S01]  /*36d0*/  UMOV UR6, 0x400 ;  /* 0x0000040000067882 */ /* 0x000fe20000000000 */
[----:B--2---:R-:W-:Y:S02]  /*36e0*/  ULEA UR5, UR7, UR4, 0x18 ;  /* 0x0000000407057291 */ /* 0x004fe4000f8ec0ff */
[----:B------:R-:W-:-:S07]  /*36f0*/  ULEA UR6, UR7, UR6, 0x18 ;  /* 0x0000000607067291 */ /* 0x000fce000f8ec0ff */
[----:B------:R-:W2:Y:S02]  /*3700*/  LDS.U8 R0, [UR5+0x1c] ;  /* 0x00001c05ff007984 */ /* 0x000ea40008000000 */
[----:B--2---:R-:W-:-:S13]  /*3710*/  ISETP.NE.AND P0, PT, R0, RZ, PT ;  /* 0x000000ff0000720c */ /* 0x004fda0003f05270 */
[----:B------:R-:W-:Y:S05]  /*3720*/  @P0 BRA `(.L_x_52) ;  /* 0x0000000000580947 */ /* 0x000fea0003800000 */
[----:B------:R-:W-:-:S13]  /*3730*/  ELECT P0, URZ, PT ;  /* 0x0000000000ff782f */ /* 0x000fda0003800000 */
[----:B------:R-:W-:Y:S05]  /*3740*/  @!P0 BRA `(.L_x_53) ;  /* 0x0000000000608947 */ /* 0x000fea0003800000 */
[----:B------:R-:W-:Y:S01]  /*3750*/  UMOV UR4, 0x10 ;  /* 0x0000001000047882 */ /* 0x000fe20000000000 */
[----:B------:R-:W-:Y:S01]  /*3760*/  HFMA2 R0, -RZ, RZ, 0, 5.9604644775390625e-08 ;  /* 0x00000001ff007431 */ /* 0x000fe200000001ff */
[----:B------:R-:W-:-:S03]  /*3770*/  MOV R2, 0xffff ;  /* 0x0000ffff00027802 */ /* 0x000fc60000000f00 */
[----:B------:R-:W-:Y:S04]  /*3780*/  DEPBAR.LE SB2, 0x36 ;  /* 0x0000ad800000791a */ /* 0x000fe80000000000 */
[----:B------:R-:W2:Y:S02]  /*3790*/  UTCATOMSWS.FIND_AND_SET.ALIGN UP0, UR4, UR4 ;  /* 0x00000004000475e3 */ /* 0x000ea40008000800 */
[----:B--2---:R-:W-:Y:S01]  /*37a0*/  MOV R3, UR4 ;  /* 0x0000000400037c02 */ /* 0x004fe20008000f00 */
[----:B------:R-:W-:Y:S06]  /*37b0*/  BRA.U UP0, `(.L_x_54) ;  /* 0x0000000100187547 */ /* 0x000fec000b800000 */
.L_x_55:
[----:B------:R-:W-:Y:S05]  /*37c0*/  NANOSLEEP 0x64 ;  /* 0x000000640000795d */ /* 0x000fea0003800000 */
[----:B------:R-:W-:-:S05]  /*37d0*/  UMOV UR4, 0x10 ;  /* 0x0000001000047882 */ /* 0x000fca0000000000 */
[----:B------:R-:W-:Y:S04]  /*37e0*/  DEPBAR.LE SB2, 0x36 ;  /* 0x0000ad800000791a */ /* 0x000fe80000000000 */
[----:B------:R-:W2:Y:S02]  /*37f0*/  UTCATOMSWS.FIND_AND_SET.ALIGN UP0, UR4, UR4 ;  /* 0x00000004000475e3 */ /* 0x000ea40008000800 */
[----:B--2---:R-:W-:Y:S01]  /*3800*/  MOV R3, UR4 ;  /* 0x0000000400037c02 */ /* 0x004fe20008000f00 */
[----:B------:R-:W-:Y:S05]  /*3810*/  BRA.U !UP0, `(.L_x_55) ;  /* 0xfffffffd08e87547 */ /* 0x000fea000b83ffff */
.L_x_54:
[-C--:B------:R-:W-:Y:S02]  /*3820*/  SHF.L.U32 R2, R2, R3.reuse, RZ ;  /* 0x0000000302027219 */ /* 0x080fe400000006ff */
[----:B------:R-:W-:Y:S01]  /*3830*/  SHF.L.U32 R0, R0, R3, RZ ;  /* 0x0000000300007219 */ /* 0x000fe200000006ff */
[----:B------:R-:W-:Y:S02]  /*3840*/  IMAD.SHL.U32 R3, R3, 0x20, RZ ;  /* 0x0000002003037824 */ /* 0x000fe400078e00ff */
[----:B------:R2:W-:Y:S04]  /*3850*/  ATOMS.OR RZ, [UR5+0x14], R2 ;  /* 0x00001402ffff798c */ /* 0x0005e8000b000005 */
[----:B------:R2:W-:Y:S04]  /*3860*/  ATOMS.OR RZ, [UR5+0x18], R0 ;  /* 0x00001800ffff798c */ /* 0x0005e8000b000005 */
[----:B------:R2:W-:Y:S01]  /*3870*/  STS [UR6+0x160], R3 ;  /* 0x00016003ff007988 */ /* 0x0005e20008000806 */
[----:B------:R-:W-:Y:S05]  /*3880*/  BRA `(.L_x_53) ;  /* 0x0000000000107947 */ /* 0x000fea0003800000 */
.L_x_52:
[----:B------:R-:W-:Y:S02]  /*3890*/  MOV R0, 0xffffffff ;  /* 0xffffffff00007802 */ /* 0x000fe40000000f00 */
[----:B------:R-:W-:-:S03]  /*38a0*/  MOV R2, 0x38d0 ;  /* 0x000038d000027802 */ /* 0x000fc60000000f00 */
[----:B------:R2:W-:Y:S04]  /*38b0*/  STS [UR6+0x160], R0 ;  /* 0x00016000ff007988 */ /* 0x0005e80008000806 */
[----:B-12--5:R-:W-:Y:S05]  /*38c0*/  CALL.REL.NOINC `($__internal_1_$__cuda_sm10x_tcgen05_guardrail_trap_phase_invalid_during_alloc) ;  /* 0x0000007400cc7944 */ /* 0x026fea0003c00000 */
.L_x_53:
[----:B------:R-:W-:Y:S05]  /*38d0*/  WARPSYNC.ALL ;  /* 0x0000000000007948 */ /* 0x000fea0003800000 */
[----:B------:R-:W3:Y:S01]  /*38e0*/  S2UR UR4, SR_CgaCtaId ;  /* 0x00000000000479c3 */ /* 0x000ee20000008800 */
[----:B------:R-:W-:Y:S01]  /*38f0*/  UMOV UR19, 0x400 ;  /* 0x0000040000137882 */ /* 0x000fe20000000000 */
[----:B------:R-:W-:-:S06]  /*3900*/  NOP ;  /* 0x0000000000007918 */ /* 0x000fcc0000000000 */
[----:B------:R-:W-:Y:S06]  /*3910*/  BAR.ARV 0x6, 0xa0 ;  /* 0x0182800000007b1d */ /* 0x000fec0000002000 */
[----:B------:R-:W4:Y:S01]  /*3920*/  LDCU UR5, c[0x0][0x390] ;  /* 0x00007200ff0577ac */ /* 0x000f220008000800 */
[----:B------:R-:W-:Y:S01]  /*3930*/  IMAD.MOV.U32 R8, RZ, RZ, 0x1 ;  /* 0x00000001ff087424 */ /* 0x000fe200078e00ff */
[----:B------:R-:W1:Y:S01]  /*3940*/  LDCU UR8, c[0x0][0x390] ;  /* 0x00007200ff0877ac */ /* 0x000e620008000800 */
[----:B------:R-:W-:Y:S01]  /*3950*/  UMOV UR22, URZ ;  /* 0x000000ff00167c82 */ /* 0x000fe20008000000 */
[----:B------:R-:W-:Y:S01]  /*3960*/  UMOV UR16, URZ ;  /* 0x000000ff00107c82 */ /* 0x000fe20008000000 */
[----:B---3--:R-:W-:Y:S01]  /*3970*/  ULEA UR19, UR4, UR19, 0x18 ;  /* 0x0000001304137291 */ /* 0x008fe2000f8ec0ff */
[----:B------:R-:W-:Y:S01]  /*3980*/  UMOV UR26, 0x0 ;  /* 0x00000000001a7882 */ /* 0x000fe20000000000 */
[----:B------:R-:W-:-:S02]  /*3990*/  UMOV UR27, 0x8218010 ;  /* 0x08218010001b7882 */ /* 0x000fc40000000000 */
[----:B------:R-:W-:Y:S02]  /*39a0*/  UIADD3 UR6, UPT, UPT, UR19, 0x8400, URZ ;  /* 0x0000840013067890 */ /* 0x000fe4000fffe0ff */
[----:B------:R-:W-:Y:S02]  /*39b0*/  UIADD3 UR7, UPT, UPT, UR19, 0x20400, URZ ;  /* 0x0002040013077890 */ /* 0x000fe4000fffe0ff */
[----:B----4-:R-:W-:Y:S01]  /*39c0*/  UIADD3 UR5, UPT, UPT, UR5, 0x1f, URZ ;  /* 0x0000001f05057890 */ /* 0x010fe2000fffe0ff */
[----:B------:R-:W2:Y:S01]  /*39d0*/  LDS R9, [UR19+0x160] ;  /* 0x00016013ff097984 */ /* 0x000ea20008000800 */
[----:B------:R-:W-:Y:S02]  /*39e0*/  USHF.R.U32.HI UR6, URZ, 0x4, UR6 ;  /* 0x00000004ff067899 */ /* 0x000fe40008011606 */
[----:B------:R-:W-:Y:S02]  /*39f0*/  USHF.R.S32.HI UR4, URZ, 0x1f, UR5 ;  /* 0x0000001fff047899 */ /* 0x000fe40008011405 */
[----:B------:R-:W-:-:S02]  /*3a00*/  UIADD3 UR30, UPT, UPT, UR19, 0x118, URZ ;  /* 0x00000118131e7890 */ /* 0x000fc4000fffe0ff */
[----:B------:R-:W-:Y:S02]  /*3a10*/  ULEA.HI UR4, UR4, UR5, URZ, 0x5 ;  /* 0x0000000504047291 */ /* 0x000fe4000f8f28ff */
[----:B------:R-:W-:Y:S02]  /*3a20*/  ULOP3.LUT UR20, UR6, 0x3fff, URZ, 0xc0, !UPT ;  /* 0x00003fff06147892 */ /* 0x000fe4000f8ec0ff */
[----:B------:R-:W-:Y:S02]  /*3a30*/  USHF.R.S32.HI UR28, URZ, 0x5, UR4 ;  /* 0x00000005ff1c7899 */ /* 0x000fe40008011404 */
[----:B------:R-:W-:Y:S02]  /*3a40*/  USHF.R.U32.HI UR4, URZ, 0x4, UR7 ;  /* 0x00000004ff047899 */ /* 0x000fe40008011607 */
[----:B------:R-:W-:Y:S02]  /*3a50*/  UISETP.LT.AND UP0, UPT, UR28, 0x1, UPT ;  /* 0x000000011c00788c */ /* 0x000fe4000bf01270 */
[----:B------:R-:W-:-:S02]  /*3a60*/  ULOP3.LUT UR4, UR4, 0x3fff, URZ, 0xc0, !UPT ;  /* 0x00003fff04047892 */ /* 0x000fc4000f8ec0ff */
[----:B------:R-:W-:Y:S02]  /*3a70*/  USEL UR29, UR28, 0x1, !UP0 ;  /* 0x000000011c1d7887 */ /* 0x000fe4000c000000 */
[----:B------:R-:W-:Y:S02]  /*3a80*/  UPRMT UR30, URZ, 0x654, UR30 ;  /* 0x00000654ff1e7896 */ /* 0x000fe4000800001e */
[----:B------:R-:W-:Y:S02]  /*3a90*/  ULOP3.LUT UR20, UR20, 0x1000000, URZ, 0xfc, !UPT ;  /* 0x0100000014147892 */ /* 0x000fe4000f8efcff */
[----:B------:R-:W-:Y:S02]  /*3aa0*/  ULOP3.LUT UR21, UR4, 0x1000000, URZ, 0xfc, !UPT ;  /* 0x0100000004157892 */ /* 0x000fe4000f8efcff */
[----:B------:R-:W-:Y:S02]  /*3ab0*/  UIADD3 UR29, UPT, UPT, -UR29, URZ, URZ ;  /* 0x000000ff1d1d7290 */ /* 0x000fe4000fffe1ff */
[----:B-1----:R-:W-:Y:S01]  /*3ac0*/  UISETP.GE.AND UP4, UPT, UR8, 0x1, UPT ;  /* 0x000000010800788c */ /* 0x002fe2000bf86270 */
[----:B------:R-:W-:Y:S01]  /*3ad0*/  UMOV UR24, 0x0 ;  /* 0x0000000000187882 */ /* 0x000fe20000000000 */
[----:B------:R-:W-:Y:S01]  /*3ae0*/  UMOV UR25, 0x8218010 ;  /* 0x0821801000197882 */ /* 0x000fe20000000000 */
[C---:B--2---:R-:W-:Y:S01]  /*3af0*/  VIADD R3, R9.reuse, 0x80 ;  /* 0x0000008009037836 */ /* 0x044fe20000000000 */
[----:B------:R-:W-:-:S04]  /*3b00*/  LOP3.LUT R2, R9, 0xffff, RZ, 0xc0, !PT ;  /* 0x0000ffff09027812 */ /* 0x000fc800078ec0ff */
[----:B------:R-:W-:-:S05]  /*3b10*/  LOP3.LUT R3, R3, 0xffff, RZ, 0xc0, !PT ;  /* 0x0000ffff03037812 */ /* 0x000fca00078ec0ff */
[----:B------:R1:W-:Y:S02]  /*3b20*/  STL.64 [R1], R2 ;  /* 0x0000000201007387 */ /* 0x0003e40000100a00 */
[----:B-1----:R-:W-:-:S07]  /*3b30*/  CS2R R2, SRZ ;  /* 0x0000000000027805 */ /* 0x002fce000001ff00 */
.L_x_62:
[----:B-1----:R-:W-:-:S04]  /*3b40*/  SHF.L.U32 R5, R3, 0x1f, RZ ;  /* 0x0000001f03057819 */ /* 0x002fc800000006ff */
[----:B------:R-:W1:Y:S02]  /*3b50*/  SYNCS.PHASECHK.TRANS64.TRYWAIT P0, [UR19+0x110], R5 ;  /* 0x00011005ff0075a7 */ /* 0x000e640008001113 */
[----:B-12-4-:R-:W-:Y:S05]  /*3b60*/  @!P0 BRA `(.L_x_56) ;  /* 0x0000006c00488947 */ /* 0x016fea0003800000 */
.L_x_163:
[----:B-1----:R-:W1:Y:S01]  /*3b70*/  LDS.128 R4, [UR19+0x150] ;  /* 0x00015013ff047984 */ /* 0x002e620008000c00 */
[----:B------:R-:W-:Y:S01]  /*3b80*/  ULEA UR23, UR22, UR19, 0x3 ;  /* 0x0000001316177291 */ /* 0x000fe2000f8e18ff */
[----:B------:R-:W-:Y:S01]  /*3b90*/  SHF.L.U32 R0, R8, 0x1f, RZ ;  /* 0x0000001f08007819 */ /* 0x000fe200000006ff */
[----:B------:R-:W-:Y:S01]  /*3ba0*/  @!PT LDS RZ, [RZ] ;  /* 0x00000000fffff984 */ /* 0x000fe20000000800 */
[----:B------:R-:W-:Y:S01]  /*3bb0*/  @!PT LDS RZ, [RZ] ;  /* 0x00000000fffff984 */ /* 0x000fe20000000800 */
[----:B------:R-:W-:Y:S01]  /*3bc0*/  @!PT LDS RZ, [RZ] ;  /* 0x00000000fffff984 */ /* 0x000fe20000000800 */
[----:B------:R-:W-:Y:S01]  /*3bd0*/  @!PT LDS RZ, [RZ] ;  /* 0x00000000fffff984 */ /* 0x000fe20000000800 */
[----:B------:R2:W-:Y:S06]  /*3be0*/  MEMBAR.ALL.CTA ;  /* 0x0000000000007992 */ /* 0x0005ec0000008000 */
[----:B--2---:R-:W2:Y:S02]  /*3bf0*/  FENCE.VIEW.ASYNC.S ;  /* 0x00000000000073c6 */ /* 0x004ea40000000000 */
[----:B--2---:R-:W-:Y:S01]  /*3c00*/  SYNCS.ARRIVE.TRANS64.RED.A1T0 RZ, [UR30], RZ ;  /* 0x000000ffffff79a7 */ /* 0x004fe2000810041e */
[----:B------:R-:W2:Y:S01]  /*3c10*/  SYNCS.PHASECHK.TRANS64.TRYWAIT P0, [UR23+0x130], R0 ;  /* 0x00013000ff0075a7 */ /* 0x000ea20008001117 */
[----:B-1----:R-:W-:Y:S01]  /*3c20*/  LOP3.LUT P2, RZ, R6, 0x1, RZ, 0xc0, !PT ;  /* 0x0000000106ff7812 */ /* 0x002fe2000784c0ff */
[----:B--2---:R-:W-:-:S12]  /*3c30*/  @!P0 BRA `(.L_x_57) ;  /* 0x0000006c002c8947 */ /* 0x004fd80003800000 */
.L_x_165:
[----:B------:R-:W-:Y:S05]  /*3c40*/  BRA.U !UP4, `(.L_x_58) ;  /* 0x000000010cc87547 */ /* 0x000fea000b800000 */
[----:B-1----:R-:W-:Y:S01]  /*3c50*/  IMAD.U32 R0, RZ, RZ, UR22 ;  /* 0x00000016ff007e24 */ /* 0x002fe2000f8e00ff */
[----:B------:R-:W-:-:S04]  /*3c60*/  ULEA UR4, UR16, UR19, 0x3 ;  /* 0x0000001310047291 */ /* 0x000fc8000f8e18ff */
[----:B------:R-:W-:Y:S02]  /*3c70*/  LEA R4, R0, R1, 0x2 ;  /* 0x0000000100047211 */ /* 0x000fe400078e10ff */
[----:B------:R-:W-:-:S04]  /*3c80*/  SHF.L.U32 R0, R2, 0x1f, RZ ;  /* 0x0000001f02007819 */ /* 0x000fc800000006ff */
[----:B------:R-:W5:Y:S01]  /*3c90*/  LDL R4, [R4] ;  /* 0x0000000004047983 */ /* 0x000f620000100800 */
[----:B------:R1:W2:Y:S01]  /*3ca0*/  SYNCS.PHASECHK.TRANS64.TRYWAIT P1, [UR4], R0 ;  /* 0x00000000ff0075a7 */ /* 0x0002a20008021104 */
[----:B------:R-:W-:Y:S01]  /*3cb0*/  UPLOP3.LUT UP2, UPT, UPT, UPT, UPT, 0x40, 0x4 ;  /* 0x000000000004789c */ /* 0x000fe20003f4e870 */
[----:B------:R-:W-:Y:S01]  /*3cc0*/  UMOV UR18, UR29 ;  /* 0x0000001d00127c82 */ /* 0x000fe20008000000 */
[----:B------:R-:W-:Y:S01]  /*3cd0*/  UMOV UR17, UR28 ;  /* 0x0000001c00117c82 */ /* 0x000fe20008000000 */
[----:B------:R-:W-:-:S08]  /*3ce0*/  UMOV UR5, UR16 ;  /* 0x0000001000057c82 */ /* 0x000fd00008000000 */
.L_x_61:
[----:B------:R-:W-:Y:S02]  /*3cf0*/  UIADD3 UR18, UPT, UPT, UR18, 0x1, URZ ;  /* 0x0000000112127890 */ /* 0x000fe4000fffe0ff */
[----:B------:R-:W-:Y:S02]  /*3d00*/  ULEA UR15, UR5, UR19, 0x3 ;  /* 0x00000013050f7291 */ /* 0x000fe4000f8e18ff */
[----:B------:R-:W-:Y:S01]  /*3d10*/  UISETP.NE.AND UP3, UPT, UR18, URZ, UPT ;  /* 0x000000ff1200728c */ /* 0x000fe2000bf65270 */
[----:B--234-:R-:W-:Y:S10]  /*3d20*/  @P1 BRA `(.L_x_59) ;  /* 0x00000000000c1947 */ /* 0x01cff40003800000 */
[----:B------:R-:W-:Y:S04]  /*3d30*/  SHF.L.U32 R5, R2, 0x1f, RZ ;  /* 0x0000001f02057819 */ /* 0x000fe800000006ff */
[----:B------:R-:W2:Y:S02]  /*3d40*/  SYNCS.PHASECHK.TRANS64.TRYWAIT P0, [UR15], R5 ;  /* 0x00000005ff0075a7 */ /* 0x000ea4000800110f */
[----:B--2---:R-:W-:Y:S05]  /*3d50*/  @!P0 BRA `(.L_x_60) ;  /* 0x0000006800fc8947 */ /* 0x004fea0003800000 */
.L_x_59:
[----:B------:R-:W-:Y:S01]  /*3d60*/  UISETP.NE.AND UP0, UPT, UR17, 0x1, UPT ;  /* 0x000000011100788c */ /* 0x000fe2000bf05270 */
[----:B------:R-:W-:Y:S01]  /*3d70*/  PLOP3.LUT P1, PT, PT, PT, PT, 0x80, 0x8 ;  /* 0x000000000008781c */ /* 0x000fe20003f2f070 */
[----:B------:R-:W-:Y:S02]  /*3d80*/  UIADD3 UR4, UPT, UPT, UR5, 0x1, URZ ;  /* 0x0000000105047890 */ /* 0x000fe4000fffe0ff */
[----:B------:R-:W-:Y:S02]  /*3d90*/  ULEA UR10, UR5, UR21, 0x9 ;  /* 0x00000015050a7291 */ /* 0x000fe4000f8e48ff */
[----:B------:R-:W-:Y:S01]  /*3da0*/  UISETP.NE.AND UP1, UPT, UR4, 0xc, UPT ;  /* 0x0000000c0400788c */ /* 0x000fe2000bf25270 */
[----:B------:R-:W-:Y:S01]  /*3db0*/  PLOP3.LUT P0, PT, PT, PT, UP0, 0x80, 0x8 ;  /* 0x000000000008781c */ /* 0x000fe20003f0f008 */
[----:B------:R-:W-:Y:S02]  /*3dc0*/  ULEA UR8, UR5, UR20, 0x9 ;  /* 0x0000001405087291 */ /* 0x000fe4000f8e48ff */
[----:B------:R-:W-:Y:S02]  /*3dd0*/  USEL UR6, URZ, 0x1, UP1 ;  /* 0x00000001ff067887 */ /* 0x000fe40008800000 */
[----:B------:R-:W-:Y:S02]  /*3de0*/  USEL UR16, UR4, URZ, UP1 ;  /* 0x000000ff04107287 */ /* 0x000fe40008800000 */
[----:B------:R-:W-:Y:S02]  /*3df0*/  UIADD3 UR12, UPT, UPT, UR10, 0x80, URZ ;  /* 0x000000800a0c7890 */ /* 0x000fe4000fffe0ff */
[----:B------:R-:W-:Y:S01]  /*3e00*/  @UP0 ULEA UR4, UR16, UR19, 0x3 ;  /* 0x0000001310040291 */ /* 0x000fe2000f8e18ff */
[----:B------:R-:W-:Y:S01]  /*3e10*/  LOP3.LUT R2, R2, UR6, RZ, 0x3c, !PT ;  /* 0x0000000602027c12 */ /* 0x000fe2000f8e3cff */
[----:B------:R-:W-:Y:S01]  /*3e20*/  UIADD3 UR6, UPT, UPT, UR8, 0x80, URZ ;  /* 0x0000008008067890 */ /* 0x000fe2000fffe0ff */
[----:B------:R-:W-:Y:S02]  /*3e30*/  UMOV UR11, 0x40004040 ;  /* 0x40004040000b7882 */ /* 0x000fe40000000000 */
[----:B-1----:R-:W-:Y:S01]  /*3e40*/  @P0 SHF.L.U32 R0, R2, 0x1f, RZ ;  /* 0x0000001f02000819 */ /* 0x002fe200000006ff */
[----:B------:R-:W-:Y:S01]  /*3e50*/  UMOV UR9, 0x40004040 ;  /* 0x4000404000097882 */ /* 0x000fe20000000000 */
[----:B------:R-:W-:Y:S01]  /*3e60*/  UMOV UR13, 0x40004040 ;  /* 0x40004040000d7882 */ /* 0x000fe20000000000 */
[----:B------:R-:W-:Y:S01]  /*3e70*/  UMOV UR7, 0x40004040 ;  /* 0x4000404000077882 */ /* 0x000fe20000000000 */
[----:B------:R3:W4:Y:S01]  /*3e80*/  @P0 SYNCS.PHASECHK.TRANS64.TRYWAIT P1, [UR4], R0 ;  /* 0x00000000ff0005a7 */ /* 0x0007220008021104 */
[----:B------:R-:W-:Y:S11]  /*3e90*/  ELECT P0, URZ, PT ;  /* 0x0000000000ff782f */ /* 0x000ff60003800000 */
[----:B------:R-:W-:Y:S02]  /*3ea0*/  @!UPT UIADD3 URZ, UPT, UPT, URZ, URZ, URZ ;  /* 0x000000fffffff290 */ /* 0x000fe4000fffe0ff */
[C---:B-----5:R-:W-:Y:S02]  /*3eb0*/  @P0 R2UR.BROADCAST UR5, R4.reuse ;  /* 0x00000000040502ca */ /* 0x060fe400008e0000 */
[----:B------:R-:W-:Y:S11]  /*3ec0*/  ELECT P0, URZ, PT ;  /* 0x0000000000ff782f */ /* 0x000ff60003800000 */
[----:B------:R-:W-:Y:S02]  /*3ed0*/  @!UPT UIADD3 URZ, UPT, UPT, URZ, URZ, URZ ;  /* 0x000000fffffff290 */ /* 0x000fe4000fffe0ff */
[----:B------:R-:W-:Y:S01]  /*3ee0*/  @P0 R2UR.BROADCAST UR14, R4 ;  /* 0x00000000040e02ca */ /* 0x000fe200008e0000 */
[----:B------:R-:W-:Y:S02]  /*3ef0*/  UIADD3 UR4, UPT, UPT, UR15, 0x60, URZ ;  /* 0x000000600f047890 */ /* 0x000fe4000fffe0ff */
[----:B------:R-:W-:Y:S01]  /*3f00*/  UIADD3 UR17, UPT, UPT, UR17, -0x1, URZ ;  /* 0xffffffff11117890 */ /* 0x000fe2000fffe0ff */
[----:B------:R1:W-:Y:S01]  /*3f10*/  UTCHMMA gdesc[UR8], gdesc[UR10], tmem[UR5], tmem[UR26], idesc[UR27], UP2 ;  /* 0x00ff1a0a080075ea */ /* 0x0003e20009000005 */
[----:B------:R-:W-:Y:S08]  /*3f20*/  UPLOP3.LUT UP2, UPT, UPT, UPT, UPT, 0x80, 0x8 ;  /* 0x000000000008789c */ /* 0x000ff00003f4f070 */
[----:B------:R3:W-:Y:S01]  /*3f30*/  UTCHMMA gdesc[UR6], gdesc[UR12], tmem[UR14], tmem[UR24], idesc[UR25], UPT ;  /* 0x00ff180c060075ea */ /* 0x0007e2000b80000e */
[----:B------:R3:W-:Y:S01]  /*3f40*/  UTCBAR [UR4], URZ ;  /* 0x000000ff040073e9 */ /* 0x0007e200080000ff */
[----:B-1----:R-:W-:Y:S01]  /*3f50*/  UMOV UR5, UR16 ;  /* 0x0000001000057c82 */ /* 0x002fe20008000000 */
[----:B------:R-:W-:Y:S05]  /*3f60*/  BRA.U UP3, `(.L_x_61) ;  /* 0xfffffffd03607547 */ /* 0x000fea000b83ffff */
.L_x_58:
[----:B---3--:R-:W-:Y:S01]  /*3f70*/  UIADD3 UR4, UPT, UPT, UR22, 0x1, URZ ;  /* 0x0000000116047890 */ /* 0x008fe2000fffe0ff */
[----:B------:R-:W-:Y:S01]  /*3f80*/  LOP3.LUT R3, R3, 0x1, RZ, 0x3c, !PT ;  /* 0x0000000103037812 */ /* 0x000fe200078e3cff */
[----:B------:R-:W-:Y:S02]  /*3f90*/  UIADD3 UR5, UPT, UPT, UR23, 0x120, URZ ;  /* 0x0000012017057890 */ /* 0x000fe4000fffe0ff */
[----:B------:R-:W-:-:S04]  /*3fa0*/  UISETP.NE.AND UP0, UPT, UR4, 0x2, UPT ;  /* 0x000000020400788c */ /* 0x000fc8000bf05270 */
[----:B------:R-:W-:Y:S02]  /*3fb0*/  USEL UR6, URZ, 0x1, UP0 ;  /* 0x00000001ff067887 */ /* 0x000fe40008000000 */
[----:B------:R-:W-:Y:S01]  /*3fc0*/  USEL UR22, UR4, URZ, UP0 ;  /* 0x000000ff04167287 */ /* 0x000fe20008000000 */
[----:B------:R2:W-:Y:S03]  /*3fd0*/  UTCBAR [UR5], URZ ;  /* 0x000000ff050073e9 */ /* 0x0005e600080000ff */
[----:B------:R-:W-:Y:S01]  /*3fe0*/  LOP3.LUT R8, R8, UR6, RZ, 0x3c, !PT ;  /* 0x0000000608087c12 */ /* 0x000fe2000f8e3cff */
[----:B------:R-:W-:Y:S07]  /*3ff0*/  @P2 BRA `(.L_x_62) ;  /* 0xfffffff800d02947 */ /* 0x000fee000383ffff */
[----:B------:R-:W3:Y:S01]  /*4000*/  S2UR UR6, SR_CgaCtaId ;  /* 0x00000000000679c3 */ /* 0x000ee20000008800 */
[----:B------:R-:W-:Y:S01]  /*4010*/  ELECT P0, URZ, PT ;  /* 0x0000000000ff782f */ /* 0x000fe20003800000 */
[----:B-1----:R-:W-:Y:S01]  /*4020*/  IMAD.MOV.U32 R0, RZ, RZ, 0x1 ;  /* 0x00000001ff007424 */ /* 0x002fe200078e00ff */
[----:B------:R-:W-:Y:S01]  /*4030*/  UIADD3 UR19, UPT, UPT, UR19, 0x130, URZ ;  /* 0x0000013013137890 */ /* 0x000fe2000fffe0ff */
[----:B------:R-:W-:Y:S01]  /*4040*/  SHF.L.U32 R3, R8, 0x1f, RZ ;  /* 0x0000001f08037819 */ /* 0x000fe200000006ff */
[----:B------:R-:W-:-:S03]  /*4050*/  UMOV UR4, 0x40 ;  /* 0x0000004000047882 */ /* 0x000fc60000000000 */
[----:B------:R-:W-:Y:S01]  /*4060*/  UVIRTCOUNT.DEALLOC.SMPOOL 0x80 ;  /* 0x000000800000784c */ /* 0x000fe20000000000 */
[----:B---3--:R-:W-:Y:S02]  /*4070*/  ULEA UR6, UR6, UR4, 0x18 ;  /* 0x0000000406067291 */ /* 0x008fe4000f8ec0ff */
[----:B------:R-:W-:-:S07]  /*4080*/  ULEA UR4, UR22, UR19, 0x3 ;  /* 0x0000001316047291 */ /* 0x000fce000f8e18ff */
[----:B------:R1:W-:Y:S02]  /*4090*/  @P0 STS.U8 [UR6+0x1c], R0 ;  /* 0x00001c00ff000988 */ /* 0x0003e40008000006 */
[----:B------:R-:W3:Y:S02]  /*40a0*/  SYNCS.PHASECHK.TRANS64.TRYWAIT P0, [UR4], R3 ;  /* 0x00000003ff0075a7 */ /* 0x000ee40008001104 */
[----:B-1-3--:R-:W-:Y:S05]  /*40b0*/  @!P0 BRA `(.L_x_63) ;  /* 0x00000068003c8947 */ /* 0x00afea0003800000 */
.L_x_168:
[----:B------:R-:W-:-:S04]  /*40c0*/  UIADD3 UR4, UPT, UPT, UR22, 0x1, URZ ;  /* 0x0000000116047890 */ /* 0x000fc8000fffe0ff */
[----:B------:R-:W-:-:S04]  /*40d0*/  UISETP.NE.AND UP0, UPT, UR4, 0x2, UPT ;  /* 0x000000020400788c */ /* 0x000fc8000bf05270 */
[----:B--2---:R-:W-:Y:S02]  /*40e0*/  USEL UR5, URZ, 0x1, UP0 ;  /* 0x00000001ff057887 */ /* 0x004fe40008000000 */
[----:B------:R-:W-:-:S04]  /*40f0*/  USEL UR4, UR4, URZ, UP0 ;  /* 0x000000ff04047287 */ /* 0x000fc80008000000 */
[----:B------:R-:W-:Y:S01]  /*4100*/  ULEA UR4, UR4, UR19, 0x3 ;  /* 0x0000001304047291 */ /* 0x000fe2000f8e18ff */
[----:B-1----:R-:W-:-:S04]  /*4110*/  LOP3.LUT R3, R8, UR5, RZ, 0x3c, !PT ;  /* 0x0000000508037c12 */ /* 0x002fc8000f8e3cff */
[----:B------:R-:W-:-:S04]  /*4120*/  SHF.L.U32 R3, R3, 0x1f, RZ ;  /* 0x0000001f03037819 */ /* 0x000fc800000006ff */
[----:B------:R-:W1:Y:S02]  /*4130*/  SYNCS.PHASECHK.TRANS64.TRYWAIT P0, [UR4], R3 ;  /* 0x00000003ff0075a7 */ /* 0x000e640008001104 */
[----:B-1----:R-:W-:Y:S05]  /*4140*/  @!P0 BRA `(.L_x_64) ;  /* 0x0000006800308947 */ /* 0x002fea0003800000 */
.L_x_170:
[----:B------:R-:W-:Y:S01]  /*4150*/  NOP ;  /* 0x0000000000007918 */ /* 0x000fe20000000000 */
[----:B-1----:R-:W1:Y:S01]  /*4160*/  LDS R0, [UR6+0x14] ;  /* 0x00001406ff007984 */ /* 0x002e620008000800 */
[----:B------:R-:W-:Y:S01]  /*4170*/  LOP3.LUT R2, R9, 0xffff, RZ, 0xc0, !PT ;  /* 0x0000ffff09027812 */ /* 0x000fe200078ec0ff */
[----:B------:R-:W-:Y:S02]  /*4180*/  IMAD.MOV.U32 R3, RZ, RZ, 0xffff ;  /* 0x0000ffffff037424 */ /* 0x000fe400078e00ff */
[----:B------:R-:W-:Y:S01]  /*4190*/  IMAD.MOV.U32 R5, RZ, RZ, 0x1 ;  /* 0x00000001ff057424 */ /* 0x000fe200078e00ff */
[----:B------:R-:W-:-:S04]  /*41a0*/  SHF.R.U32.HI R2, RZ, 0x5, R2 ;  /* 0x00000005ff027819 */ /* 0x000fc80000011602 */
[-C--:B------:R-:W-:Y:S02]  /*41b0*/  SHF.L.U32 R3, R3, R2.reuse, RZ ;  /* 0x0000000203037219 */ /* 0x080fe400000006ff */
[----:B------:R-:W-:Y:S02]  /*41c0*/  SHF.L.U32 R5, R5, R2, RZ ;  /* 0x0000000205057219 */ /* 0x000fe400000006ff */
[----:B-1----:R-:W-:-:S04]  /*41d0*/  LOP3.LUT R0, R0, R3, RZ, 0xc0, !PT ;  /* 0x0000000300007212 */ /* 0x002fc800078ec0ff */
[----:B------:R-:W-:-:S13]  /*41e0*/  ISETP.NE.AND P0, PT, R0, R3, PT ;  /* 0x000000030000720c */ /* 0x000fda0003f05270 */
[----:B------:R-:W-:Y:S05]  /*41f0*/  @P0 BRA `(.L_x_65) ;  /* 0x00000000005c0947 */ /* 0x000fea0003800000 */
[----:B------:R-:W1:Y:S02]  /*4200*/  LDS R0, [UR6+0x18] ;  /* 0x00001806ff007984 */ /* 0x000e640008000800 */
[----:B-1----:R-:W-:-:S04]  /*4210*/  LOP3.LUT R0, R0, R5, RZ, 0xc0, !PT ;  /* 0x0000000500007212 */ /* 0x002fc800078ec0ff */
[----:B------:R-:W-:-:S13]  /*4220*/  ISETP.NE.AND P0, PT, R0, R5, PT ;  /* 0x000000050000720c */ /* 0x000fda0003f05270 */
[----:B------:R-:W-:Y:S05]  /*4230*/  @P0 BRA `(.L_x_66) ;  /* 0x0000000000400947 */ /* 0x000fea0003800000 */
[----:B------:R-:W-:Y:S01]  /*4240*/  R2UR UR4, R3 ;  /* 0x00000000030472ca */ /* 0x000fe200000e0000 */
[----:B------:R-:W1:Y:S01]  /*4250*/  S2R R2, SR_LANEID ;  /* 0x0000000000027919 */ /* 0x000e620000000000 */
[----:B------:R-:W-:-:S04]  /*4260*/  LOP3.LUT R5, RZ, R5, RZ, 0x33, !PT ;  /* 0x00000005ff057212 */ /* 0x000fc800078e33ff */
[----:B------:R-:W2:Y:S07]  /*4270*/  REDUX UR7, R5 ;  /* 0x00000000050773c4 */ /* 0x000eae0000000000 */
[----:B------:R-:W-:-:S03]  /*4280*/  ULOP3.LUT UR5, URZ, UR4, URZ, 0x33, !UPT ;  /* 0x00000004ff057292 */ /* 0x000fc6000f8e33ff */
[----:B------:R-:W-:Y:S02]  /*4290*/  VOTEU.ANY UR4, UPT, PT ;  /* 0x0000000000047886 */ /* 0x000fe400038e0100 */
[----:B------:R-:W-:Y:S01]  /*42a0*/  UFLO.U32 UR4, UR4 ;  /* 0x00000004000472bd */ /* 0x000fe200080e0000 */
[----:B------:R-:W-:-:S04]  /*42b0*/  IMAD.U32 R0, RZ, RZ, UR5 ;  /* 0x00000005ff007e24 */ /* 0x000fc8000f8e00ff */
[----:B------:R-:W3:Y:S02]  /*42c0*/  REDUX UR8, R0 ;  /* 0x00000000000873c4 */ /* 0x000ee40000000000 */
[----:B------:R1:W-:Y:S02]  /*42d0*/  UTCATOMSWS.AND URZ, UR5 ;  /* 0x0000000500ff79e3 */ /* 0x0003e40008000000 */
[----:B-1----:R-:W-:Y:S01]  /*42e0*/  ISETP.EQ.U32.AND P0, PT, R2, UR4, PT ;  /* 0x0000000402007c0c */ /* 0x002fe2000bf02070 */
[----:B--2---:R-:W-:Y:S02]  /*42f0*/  IMAD.U32 R2, RZ, RZ, UR7 ;  /* 0x00000007ff027e24 */ /* 0x004fe4000f8e00ff */
[----:B---3--:R-:W-:-:S10]  /*4300*/  IMAD.U32 R3, RZ, RZ, UR8 ;  /* 0x00000008ff037e24 */ /* 0x008fd4000f8e00ff */
[----:B------:R1:W-:Y:S04]  /*4310*/  @P0 ATOMS.AND RZ, [UR6+0x14], R3 ;  /* 0x00001403ffff098c */ /* 0x0003e8000a800006 */
[----:B------:R1:W-:Y:S01]  /*4320*/  @P0 ATOMS.AND RZ, [UR6+0x18], R2 ;  /* 0x00001802ffff098c */ /* 0x0003e2000a800006 */
[----:B------:R-:W-:Y:S05]  /*4330*/  BRA `(.L_x_67) ;  /* 0x0000000000147947 */ /* 0x000fea0003800000 */
.L_x_66:
[----:B------:R-:W-:Y:S02]  /*4340*/  MOV R2, 0x4360 ;  /* 0x0000436000027802 */ /* 0x000fe40000000f00 */
[----:B----45:R-:W-:Y:S05]  /*4350*/  CALL.REL.NOINC `($__internal_0_$__cuda_sm10x_tcgen05_guardrail_trap_col_being_dealloced_not_returned_by_alloc) ;  /* 0x0000006c001c7944 */ /* 0x030fea0003c00000 */
[----:B------:R-:W-:Y:S05]  /*4360*/  BRA `(.L_x_67) ;  /* 0x0000000000087947 */ /* 0x000fea0003800000 */
.L_x_65:
[----:B------:R-:W-:Y:S02]  /*4370*/  MOV R2, 0x4390 ;  /* 0x0000439000027802 */ /* 0x000fe40000000f00 */
[----:B----45:R-:W-:Y:S05]  /*4380*/  CALL.REL.NOINC `($__internal_2_$__cuda_sm10x_tcgen05_guardrail_trap_unallocated_columns_being_dealloced) ;  /* 0x0000006c00287944 */ /* 0x030fea0003c00000 */
.L_x_67:
[----:B------:R-:W-:Y:S01]  /*4390*/  NOP ;  /* 0x0000000000007918 */ /* 0x000fe20000000000 */
[----:B------:R-:W-:Y:S05]  /*43a0*/  EXIT ;  /* 0x000000000000794d */ /* 0x000fea0003800000 */
.L_x_51:
[----:B------:R-:W2:Y:S01]  /*43b0*/  LDCU UR5, c[0x0][0x384] ;  /* 0x00007080ff0577ac */ /* 0x000ea20008000800 */
[----:B------:R-:W-:Y:S02]  /*43c0*/  UISETP.NE.OR UP0, UPT, UR18, 0x3, !UP3 ;  /* 0x000000031200788c */ /* 0x000fe4000df05670 */
[----:B--2---:R-:W-:-:S07]  /*43d0*/  UIADD3 UR5, UPT, UPT, UR5, 0x7f, URZ ;  /* 0x0000007f05057890 */ /* 0x004fce000fffe0ff */
[----:B------:R-:W-:Y:S05]  /*43e0*/  BRA.U UP0, `(.L_x_68) ;  /* 0x0000001500807547 */ /* 0x000fea000b800000 */
[----:B------:R-:W-:Y:S01]  /*43f0*/  USHF.R.S32.HI UR4, URZ, 0x1f, UR5 ;  /* 0x0000001fff047899 */ /* 0x000fe20008011405 */
[----:B------:R-:W2:Y:S01]  /*4400*/  S2UR UR12, SR_CgaCtaId ;  /* 0x00000000000c79c3 */ /* 0x000ea20000008800 */
[----:B------:R-:W3:Y:S01]  /*4410*/  LDCU UR50, c[0x0][0x370] ;  /* 0x00006e00ff3277ac */ /* 0x000ee20008000800 */
[----:B------:R-:W-:Y:S01]  /*4420*/  R2UR UR55, R81 ;  /* 0x00000000513772ca */ /* 0x000fe200000e0000 */
[----:B------:R-:W-:Y:S01]  /*4430*/  IMAD.MOV.U32 R10, RZ, RZ, 0x1 ;  /* 0x00000001ff0a7424 */ /* 0x000fe200078e00ff */
[----:B------:R-:W-:Y:S01]  /*4440*/  R2UR UR54, R82 ;  /* 0x00000000523672ca */ /* 0x000fe200000e0000 */
[----:B------:R-:W-:Y:S01]  /*4450*/  ULEA.HI UR4, UR4, UR5, URZ, 0x7 ;  /* 0x0000000504047291 */ /* 0x000fe2000f8f38ff */
[----:B------:R-:W-:Y:S01]  /*4460*/  IMAD.MOV.U32 R8, RZ, RZ, RZ ;  /* 0x000000ffff087224 */ /* 0x000fe200078e00ff */
[----:B------:R-:W3:Y:S01]  /*4470*/  LDCU.128 UR44, c[0x0][0xb10] ;  /* 0x00016200ff2c77ac */ /* 0x000ee20008000c00 */
[----:B------:R-:W4:Y:S01]  /*4480*/  LDC.64 R14, c[0x0][0x348] ;  /* 0x0000d200ff0e7b82 */ /* 0x000f220000000a00 */
[----:B------:R-:W-:Y:S01]  /*4490*/  USHF.R.S32.HI UR40, URZ, 0x7, UR4 ;  /* 0x00000007ff287899 */ /* 0x000fe20008011404 */
[----:B------:R-:W1:Y:S05]  /*44a0*/  LDCU UR48, c[0x0][0x374] ;  /* 0x00006e80ff3077ac */ /* 0x000e6a0008000800 */
[----:B------:R-:W-:Y:S01]  /*44b0*/  IMAD.U32 R2, RZ, RZ, UR40 ;  /* 0x00000028ff027e24 */ /* 0x000fe2000f8e00ff */
[----:B------:R-:W2:Y:S04]  /*44c0*/  LDCU.64 UR4, c[0x0][0x888] ;  /* 0x00011100ff0477ac */ /* 0x000ea80008000a00 */
[----:B------:R-:W-:Y:S01]  /*44d0*/  IABS R0, R2 ;  /* 0x0000000200007213 */ /* 0x000fe20000000000 */
[----:B------:R-:W1:Y:S03]  /*44e0*/  LDCU.64 UR42, c[0x0][0x890] ;  /* 0x00011200ff2a77ac */ /* 0x000e660008000a00 */
[----:B------:R-:W-:Y:S01]  /*44f0*/  R2UR UR38, R0 ;  /* 0x00000000002672ca */ /* 0x000fe200000e0000 */
[----:B------:R-:W4:Y:S01]  /*4500*/  LDCU UR30, c[0x0][0xb0c] ;  /* 0x00016180ff1e77ac */ /* 0x000f220008000800 */
[----:B------:R-:W4:Y:S01]  /*4510*/  LDCU UR64, c[0x0][0xb20] ;  /* 0x00016400ff4077ac */ /* 0x000f220008000800 */
[----:B------:R-:W4:Y:S10]  /*4520*/  LDCU UR41, c[0x0][0x388] ;  /* 0x00007100ff2977ac */ /* 0x000f340008000800 */
[----:B------:R-:W4:Y:S01]  /*4530*/  I2F.RP R3, UR38 ;  /* 0x0000002600037d06 */ /* 0x000f220008209400 */
[----:B--2---:R-:W-:Y:S01]  /*4540*/  UISETP.NE.U32.AND UP0, UPT, UR4, URZ, UPT ;  /* 0x000000ff0400728c */ /* 0x004fe2000bf05070 */
[----:B------:R-:W2:Y:S03]  /*4550*/  LDCU UR4, c[0x0][0xb30] ;  /* 0x00016600ff0477ac */ /* 0x000ea60008000800 */
[----:B------:R-:W-:Y:S01]  /*4560*/  UISETP.NE.AND.EX UP0, UPT, UR5, URZ, UPT, UP0 ;  /* 0x000000ff0500728c */ /* 0x000fe2000bf05300 */
[----:B------:R-:W-:Y:S01]  /*4570*/  UMOV UR31, 0x400 ;  /* 0x00000400001f7882 */ /* 0x000fe20000000000 */
[----:B---3--:R-:W-:-:S02]  /*4580*/  UIMAD.WIDE.U32 UR8, UR50, UR44, URZ ;  /* 0x0000002c320872a5 */ /* 0x008fc4000f8e00ff */
[----:B-1----:R-:W-:Y:S01]  /*4590*/  UIMAD.WIDE.U32 UR10, UR48, UR47, URZ ;  /* 0x0000002f300a72a5 */ /* 0x002fe2000f8e00ff */
[----:B------:R-:W-:Y:S01]  /*45a0*/  UMOV UR6, URZ ;  /* 0x000000ff00067c82 */ /* 0x000fe20008000000 */
[----:B----4-:R-:W1:Y:S01]  /*45b0*/  MUFU.RCP R0, R3 ;  /* 0x0000000300007308 */ /* 0x010e620000001000 */
[----:B------:R-:W-:Y:S02]  /*45c0*/  ULEA UR31, UR12, UR31, 0x18 ;  /* 0x0000001f0c1f7291 */ /* 0x000fe4000f8ec0ff */
[----:B------:R-:W-:Y:S02]  /*45d0*/  UP2UR UR62, UPR, URZ, 0x1 ;  /* 0x00000001ff3e7883 */ /* 0x000fe40008000000 */
[----:B------:R-:W-:Y:S02]  /*45e0*/  UISETP.NE.AND UP0, UPT, UR39, 0x1, UPT ;  /* 0x000000012700788c */ /* 0x000fe4000bf05270 */
[----:B------:R-:W-:Y:S02]  /*45f0*/  UISETP.NE.U32.AND UP0, UPT, UR42, URZ, UPT ;  /* 0x000000ff2a00728c */ /* 0x000fe4000bf05070 */
[----:B------:R-:W-:-:S02]  /*4600*/  UIADD3 UR58, UPT, UPT, UR31, 0xd8, URZ ;  /* 0x000000d81f3a7890 */ /* 0x000fc4000fffe0ff */
[----:B------:R-:W-:Y:S02]  /*4610*/  UIADD3 UR56, UPT, UPT, UR31, 0x118, URZ ;  /* 0x000001181f387890 */ /* 0x000fe4000fffe0ff */
[----:B------:R-:W-:Y:S02]  /*4620*/  UIADD3 UR33, UPT, UPT, UR31, 0xc0, URZ ;  /* 0x000000c01f217890 */ /* 0x000fe4000fffe0ff */
[----:B------:R-:W-:Y:S01]  /*4630*/  UIADD3 UR25, UPT, UPT, UR31, 0xc8, URZ ;  /* 0x000000c81f197890 */ /* 0x000fe2000fffe0ff */
[----:B-1----:R-:W-:Y:S01]  /*4640*/  VIADD R0, R0, 0xffffffe ;  /* 0x0ffffffe00007836 */ /* 0x002fe20000000000 */
[----:B------:R-:W-:Y:S02]  /*4650*/  UIADD3 UR17, UPT, UPT, UR31, 0xd0, URZ ;  /* 0x000000d01f117890 */ /* 0x000fe4000fffe0ff */
[----:B------:R-:W-:Y:S01]  /*4660*/  UISETP.GE.AND UP3, UPT, UR39, 0x1, UPT ;  /* 0x000000012700788c */ /* 0x000fe2000bf66270 */
[----:B------:R-:W-:Y:S02]  /*4670*/  UMOV UR53, UR9 ;  /* 0x0000000900357c82 */ /* 0x000fe40008000000 */
[----:B------:R-:W1:Y:S01]  /*4680*/  F2I.FTZ.U32.TRUNC.NTZ R0, R0 ;  /* 0x0000000000007305 */ /* 0x000e62000021f000 */
[----:B------:R-:W-:Y:S01]  /*4690*/  UMOV UR52, UR11 ;  /* 0x0000000b00347c82 */ /* 0x000fe20008000000 */
[----:B------:R-:W-:-:S02]  /*46a0*/  UISETP.NE.AND UP3, UPT, UR30, 0x1, UPT ;  /* 0x000000011e00788c */ /* 0x000fc4000bf65270 */
[----:B------:R-:W-:Y:S02]  /*46b0*/  UISETP.NE.AND.EX UP5, UPT, UR43, URZ, UPT, UP0 ;  /* 0x000000ff2b00728c */ /* 0x000fe4000bfa5300 */
[----:B------:R-:W-:Y:S01]  /*46c0*/  UPLOP3.LUT UP2, UPT, UPT, UPT, UPT, 0x40, 0x4 ;  /* 0x000000000004789c */ /* 0x000fe20003f4e870 */
[----:B------:R-:W3:Y:S01]  /*46d0*/  LDCU.64 UR22, c[0x0][0xb28] ;  /* 0x00016500ff1677ac */ /* 0x000ee20008000a00 */
[----:B------:R-:W-:Y:S02]  /*46e0*/  UPRMT UR58, UR12, 0x654, UR58 ;  /* 0x000006540c3a7896 */ /* 0x000fe4000800003a */
[----:B------:R-:W-:Y:S01]  /*46f0*/  UPRMT UR56, URZ, 0x654, UR56 ;  /* 0x00000654ff387896 */ /* 0x000fe20008000038 */
[----:B-1----:R-:W-:Y:S01]  /*4700*/  R2UR UR7, R0 ;  /* 0x00000000000772ca */ /* 0x002fe200000e0000 */
[----:B------:R-:W-:Y:S01]  /*4710*/  UPRMT UR61, UR12, 0x654, UR33 ;  /* 0x000006540c3d7896 */ /* 0x000fe20008000021 */
[----:B------:R-:W-:Y:S01]  /*4720*/  IABS R0, R2 ;  /* 0x0000000200007213 */ /* 0x000fe20000000000 */
[----:B------:R-:W-:Y:S01]  /*4730*/  IMAD.MOV.U32 R2, RZ, RZ, 0x2000 ;  /* 0x00002000ff027424 */ /* 0x000fe200078e00ff */
[----:B------:R-:W-:-:S02]  /*4740*/  UPRMT UR60, UR12, 0x654, UR25 ;  /* 0x000006540c3c7896 */ /* 0x000fc40008000019 */
[----:B------:R-:W-:Y:S01]  /*4750*/  UPRMT UR59, UR12, 0x654, UR17 ;  /* 0x000006540c3b7896 */ /* 0x000fe20008000011 */
[----:B------:R-:W-:Y:S01]  /*4760*/  IMAD.MOV R0, RZ, RZ, -R0 ;  /* 0x000000ffff007224 */ /* 0x000fe200078e0a00 */
[----:B------:R-:W-:Y:S02]  /*4770*/  USHF.R.U32.HI UR53, URZ, UR45, UR53 ;  /* 0x0000002dff357299 */ /* 0x000fe40008011635 */
[----:B------:R-:W-:Y:S02]  /*4780*/  USHF.R.U32.HI UR52, URZ, UR64, UR52 ;  /* 0x00000040ff347299 */ /* 0x000fe40008011634 */
[----:B------:R-:W-:Y:S01]  /*4790*/  R2UR UR57, R0 ;  /* 0x00000000003972ca */ /* 0x000fe200000e0000 */
[----:B------:R-:W-:Y:S02]  /*47a0*/  UIADD3 UR5, UPT, UPT, URZ, -UR7, URZ ;  /* 0x80000007ff057290 */ /* 0x000fe4000fffe0ff */
[----:B------:R-:W-:Y:S02]  /*47b0*/  UISETP.NE.AND UP3, UPT, UR46, 0x1, UPT ;  /* 0x000000012e00788c */ /* 0x000fe4000bf65270 */
[----:B------:R-:W-:-:S02]  /*47c0*/  UIMAD UR5, UR5, UR38, URZ ;  /* 0x00000026050572a4 */ /* 0x000fc4000f8e02ff */
[----:B--2---:R-:W-:Y:S02]  /*47d0*/  UISETP.NE.AND UP4, UPT, UR4, 0x1, UPT ;  /* 0x000000010400788c */ /* 0x004fe4000bf85270 */
[----:B------:R-:W-:Y:S02]  /*47e0*/  UIMAD.WIDE.U32 UR6, UR7, UR5, UR6 ;  /* 0x00000005070672a5 */ /* 0x000fe4000f8e0006 */
[----:B------:R-:W-:Y:S02]  /*47f0*/  UISETP.NE.AND UP0, UPT, UR41, URZ, UPT ;  /* 0x000000ff2900728c */ /* 0x000fe4000bf05270 */
[----:B------:R-:W-:-:S03]  /*4800*/  UISETP.NE.AND UP6, UPT, UR40, URZ, UPT ;  /* 0x000000ff2800728c */ /* 0x000fc6000bfc5270 */
[----:B---3--:R-:W-:-:S08]  /*4810*/  UMOV UR51, UR7 ;  /* 0x0000000700337c82 */ /* 0x008fd00008000000 */
.L_x_79:
[----:B------:R-:W-:Y:S04]  /*4820*/  SHF.L.U32 R3, R8, 0x1f, RZ ;  /* 0x0000001f08037819 */ /* 0x000fe800000006ff */
[----:B-1----:R-:W1:Y:S02]  /*4830*/  SYNCS.PHASECHK.TRANS64.TRYWAIT P0, [UR31+0x110], R3 ;  /* 0x00011003ff0075a7 */ /* 0x002e64000800111f */
[----:B-1----:R-:W-:Y:S05]  /*4840*/  @!P0 BRA `(.L_x_69) ;  /* 0x0000006000888947 */ /* 0x002fea0003800000 */
.L_x_172:
[----:B------:R-:W2:Y:S01]  /*4850*/  LDS.128 R4, [UR31+0x150] ;  /* 0x0001501fff047984 */ /* 0x000ea20008000c00 */
[----:B------:R-:W-:Y:S01]  /*4860*/  UISETP.GE.AND UP0, UPT, UR39, 0x1, UPT ;  /* 0x000000012700788c */ /* 0x000fe2000bf06270 */
[----:B------:R-:W-:Y:S01]  /*4870*/  @!PT LDS RZ, [RZ] ;  /* 0x00000000fffff984 */ /* 0x000fe20000000800 */
[----:B------:R-:W-:Y:S01]  /*4880*/  @!PT LDS RZ, [RZ] ;  /* 0x00000000fffff984 */ /* 0x000fe20000000800 */
[----:B------:R-:W-:Y:S01]  /*4890*/  @!PT LDS RZ, [RZ] ;  /* 0x00000000fffff984 */ /* 0x000fe20000000800 */
[----:B------:R-:W-:Y:S01]  /*48a0*/  @!PT LDS RZ, [RZ] ;  /* 0x00000000fffff984 */ /* 0x000fe20000000800 */
[----:B------:R3:W-:Y:S06]  /*48b0*/  MEMBAR.ALL.CTA ;  /* 0x0000000000007992 */ /* 0x0007ec0000008000 */
[----:B---3--:R-:W3:Y:S02]  /*48c0*/  FENCE.VIEW.ASYNC.S ;  /* 0x00000000000073c6 */ /* 0x008ee40000000000 */
[----:B---3--:R-:W-:Y:S01]  /*48d0*/  SYNCS.ARRIVE.TRANS64.RED.A1T0 RZ, [UR56], RZ ;  /* 0x000000ffffff79a7 */ /* 0x008fe20008100438 */
[----:B--2---:R-:W-:Y:S11]  /*48e0*/  LOP3.LUT P0, RZ, R6, 0x1, RZ, 0xc0, !PT ;  /* 0x0000000106ff7812 */ /* 0x004ff6000780c0ff */
[----:B------:R-:W-:Y:S02]  /*48f0*/  @!UPT UIADD3 URZ, UPT, UPT, URZ, URZ, URZ ;  /* 0x000000fffffff290 */ /* 0x000fe4000fffe0ff */
[----:B------:R-:W-:Y:S01]  /*4900*/  VOTEU.ANY UP3, P0 ;  /* 0x0000000000ff7886 */ /* 0x000fe20000060100 */
[----:B------:R-:W-:Y:S11]  /*4910*/  PLOP3.LUT P0, PT, PT, PT, UP3, 0x80, 0x8 ;  /* 0x000000000008781c */ /* 0x000ff60003f0f038 */
[----:B------:R-:W-:Y:S02]  /*4920*/  @!UPT UIADD3 URZ, UPT, UPT, URZ, URZ, URZ ;  /* 0x000000fffffff290 */ /* 0x000fe4000fffe0ff */
[----:B-1----:R-:W-:Y:S02]  /*4930*/  @P0 MOV R3, R4 ;  /* 0x0000000400030202 */ /* 0x002fe40000000f00 */
[----:B------:R-:W-:Y:S02]  /*4940*/  @P0 LOP3.LUT R0, R5, 0xffff, RZ, 0xc0, !PT ;  /* 0x0000ffff05000812 */ /* 0x000fe400078ec0ff */
[----:B------:R-:W-:Y:S02]  /*4950*/  @P0 R2UR UR5, R3 ;  /* 0x00000000030502ca */ /* 0x000fe400000e0000 */
[----:B------:R-:W-:Y:S11]  /*4960*/  @P0 R2UR UR4, R0 ;  /* 0x00000000000402ca */ /* 0x000ff600000e0000 */
[----:B------:R-:W-:Y:S02]  /*4970*/  @UP3 UMOV UR15, UR5 ;  /* 0x00000005000f3c82 */ /* 0x000fe40008000000 */
[----:B------:R-:W-:Y:S01]  /*4980*/  @UP3 UMOV UR14, UR4 ;  /* 0x00000004000e3c82 */ /* 0x000fe20008000000 */
[----:B------:R-:W-:Y:S05]  /*4990*/  BRA.U !UP0, `(.L_x_70) ;  /* 0x0000000108c07547 */ /* 0x000fea000b800000 */
[----:B------:R-:W-:Y:S02]  /*49a0*/  UIMAD.WIDE.U32 UR8, UR14, UR47, URZ ;  /* 0x0000002f0e0872a5 */ /* 0x000fe4000f8e00ff */
[----:B------:R-:W-:Y:S02]  /*49b0*/  UP2UR UR16, UPR, URZ, 0x4 ;  /* 0x00000004ff107883 */ /* 0x000fe40008000000 */
[----:B------:R-:W-:Y:S02]  /*49c0*/  UISETP.NE.AND UP2, UPT, UR46, 0x1, UPT ;  /* 0x000000012e00788c */ /* 0x000fe4000bf45270 */
[----:B------:R-:W-:Y:S02]  /*49d0*/  UIMAD.WIDE.U32 UR10, UR15, UR44, URZ ;  /* 0x0000002c0f0a72a5 */ /* 0x000fe4000f8e00ff */
[----:B------:R-:W-:Y:S02]  /*49e0*/  USEL UR4, UR48, UR52, !UP2 ;  /* 0x0000003430047287 */ /* 0x000fe4000d000000 */
[----:B------:R-:W-:Y:S02]  /*49f0*/  UISETP.NE.AND UP0, UPT, UR30, 0x1, UPT ;  /* 0x000000011e00788c */ /* 0x000fe4000bf05270 */
[----:B------:R-:W-:Y:S02]  /*4a00*/  UP2UR UR21, UPR, URZ, 0x2 ;  /* 0x00000002ff157883 */ /* 0x000fe40008000000 */
[----:B------:R-:W-:Y:S02]  /*4a10*/  UISETP.NE.AND UP1, UPT, UR39, 0x1, UPT ;  /* 0x000000012700788c */ /* 0x000fe4000bf25270 */
[----:B------:R-:W-:Y:S02]  /*4a20*/  UIMAD.WIDE.U32 UR12, UR4, UR22, URZ ;  /* 0x00000016040c72a5 */ /* 0x000fe4000f8e00ff */
[----:B------:R-:W-:Y:S01]  /*4a30*/  USEL UR7, UR50, UR53, !UP0 ;  /* 0x0000003532077287 */ /* 0x000fe2000c000000 */
[----:B------:R-:W-:Y:S02]  /*4a40*/  UMOV UR5, UR9 ;  /* 0x0000000900057c82 */ /* 0x000fe40008000000 */
[----:B------:R-:W-:Y:S02]  /*4a50*/  USHF.R.U32.HI UR6, URZ, UR64, UR5 ;  /* 0x00000040ff067299 */ /* 0x000fe40008011605 */
[----:B------:R-:W-:Y:S02]  /*4a60*/  UIMAD.WIDE.U32 UR18, UR7, UR22, URZ ;  /* 0x00000016071272a5 */ /* 0x000fe4000f8e00ff */
[----:B------:R-:W-:Y:S02]  /*4a70*/  USEL UR6, UR14, UR6, !UP2 ;  /* 0x000000060e067287 */ /* 0x000fe4000d000000 */
[----:B------:R-:W-:Y:S01]  /*4a80*/  UISETP.NE.AND UP2, UPT, UR16, URZ, UPT ;  /* 0x000000ff1000728c */ /* 0x000fe2000bf45270 */
[----:B------:R-:W-:Y:S01]  /*4a90*/  UMOV UR5, UR11 ;  /* 0x0000000b00057c82 */ /* 0x000fe20008000000 */
[----:B------:R-:W-:Y:S02]  /*4aa0*/  UIMAD.WIDE.U32 UR10, UR6, UR22, URZ ;  /* 0x00000016060a72a5 */ /* 0x000fe4000f8e00ff */
[----:B------:R-:W-:Y:S03]  /*4ab0*/  USHF.R.U32.HI UR8, URZ, UR45, UR5 ;  /* 0x0000002dff087299 */ /* 0x000fe60008011605 */
[----:B------:R-:W-:Y:S02]  /*4ac0*/  UMOV UR5, UR13 ;  /* 0x0000000d00057c82 */ /* 0x000fe40008000000 */
[----:B------:R-:W-:Y:S03]  /*4ad0*/  @UP1 USHF.R.U32.HI UR4, URZ, UR23, UR5 ;  /* 0x00000017ff041299 */ /* 0x000fe60008011605 */
[----:B------:R-:W-:Y:S01]  /*4ae0*/  UMOV UR5, UR19 ;  /* 0x0000001300057c82 */ /* 0x000fe20008000000 */
[----:B------:R-:W-:Y:S02]  /*4af0*/  UIMAD UR4, UR39, UR4, URZ ;  /* 0x00000004270472a4 */ /* 0x000fe4000f8e02ff */
[----:B------:R-:W-:Y:S02]  /*4b00*/  @UP1 USHF.R.U32.HI UR7, URZ, UR23, UR5 ;  /* 0x00000017ff071299 */ /* 0x000fe40008011605 */
[----:B------:R-:W-:Y:S02]  /*4b10*/  USEL UR5, UR15, UR8, !UP0 ;  /* 0x000000080f057287 */ /* 0x000fe4000c000000 */
[----:B------:R-:W-:Y:S02]  /*4b20*/  UIMAD UR8, UR39, UR7, URZ ;  /* 0x00000007270872a4 */ /* 0x000fe4000f8e02ff */
[----:B------:R-:W-:Y:S03]  /*4b30*/  UISETP.GE.AND UP0, UPT, UR6, UR4, UPT ;  /* 0x000000040600728c */ /* 0x000fe6000bf06270 */
[----:B------:R-:W-:Y:S01]  /*4b40*/  UMOV UR4, UR11 ;  /* 0x0000000b00047c82 */ /* 0x000fe20008000000 */
[----:B------:R-:W-:Y:S02]  /*4b50*/  UISETP.GE.OR UP0, UPT, UR5, UR8, UP0 ;  /* 0x000000080500728c */ /* 0x000fe40008706670 */
[----:B------:R-:W-:Y:S02]  /*4b60*/  USHF.R.U32.HI UR4, URZ, UR23, UR4 ;  /* 0x00000017ff047299 */ /* 0x000fe40008011604 */
[----:B------:R-:W-:Y:S02]  /*4b70*/  UIMAD.WIDE.U32 UR8, UR5, UR22, URZ ;  /* 0x00000016050872a5 */ /* 0x000fe4000f8e00ff */
[----:B------:R-:W-:Y:S04]  /*4b80*/  USEL UR10, UR6, UR4, !UP1 ;  /* 0x00000004060a7287 */ /* 0x000fe8000c800000 */
[----:B------:R-:W-:Y:S01]  /*4b90*/  UIADD3 UR11, UPT, UPT, -UR10, URZ, URZ ;  /* 0x000000ff0a0b7290 */ /* 0x000fe2000fffe1ff */
[----:B------:R-:W-:Y:S02]  /*4ba0*/  @!UP0 UMOV UR4, UR9 ;  /* 0x0000000900048c82 */ /* 0x000fe40008000000 */
[----:B------:R-:W-:Y:S02]  /*4bb0*/  @!UP0 USHF.R.U32.HI UR4, URZ, UR23, UR4 ;  /* 0x00000017ff048299 */ /* 0x000fe40008011604 */
[----:B------:R-:W-:Y:S02]  /*4bc0*/  UIMAD UR8, UR39, UR11, UR6 ;  /* 0x0000000b270872a4 */ /* 0x000fe4000f8e0206 */
[----:B------:R-:W-:Y:S02]  /*4bd0*/  @!UP0 USEL UR4, UR5, UR4, !UP1 ;  /* 0x0000000405048287 */ /* 0x000fe4000c800000 */
[----:B------:R-:W-:Y:S02]  /*4be0*/  UISETP.NE.AND UP1, UPT, UR21, URZ, UPT ;  /* 0x000000ff1500728c */ /* 0x000fe4000bf25270 */
[----:B------:R-:W-:Y:S02]  /*4bf0*/  @!UP0 UIMAD UR8, UR7, UR8, UR4 ;  /* 0x00000008070882a4 */ /* 0x000fe4000f8e0204 */
[----:B------:R-:W-:Y:S02]  /*4c00*/  @!UP0 UIADD3 UR9, UPT, UPT, UR10, -UR4, URZ ;  /* 0x800000040a098290 */ /* 0x000fe4000fffe0ff */
[----:B------:R-:W-:Y:S02]  /*4c10*/  UIADD3 UR4, UPT, UPT, -UR5, URZ, URZ ;  /* 0x000000ff05047290 */ /* 0x000fe4000fffe1ff */
[----:B------:R-:W-:Y:S02]  /*4c20*/  UIADD3 UR7, UPT, UPT, -UR6, URZ, URZ ;  /* 0x000000ff06077290 */ /* 0x000fe4000fffe1ff */
[----:B------:R-:W-:Y:S02]  /*4c30*/  @!UP0 UIMAD UR6, UR9, UR39, UR5 ;  /* 0x00000027090682a4 */ /* 0x000fe4000f8e0205 */
[----:B------:R-:W-:Y:S02]  /*4c40*/  UIMAD UR15, UR30, UR4, UR15 ;  /* 0x000000041e0f72a4 */ /* 0x000fe4000f8e020f */
[----:B------:R-:W-:Y:S01]  /*4c50*/  UIMAD UR4, UR46, UR7, UR14 ;  /* 0x000000072e0472a4 */ /* 0x000fe2000f8e020e */
[----:B------:R-:W-:Y:S02]  /*4c60*/  @!UP0 UMOV UR5, UR8 ;  /* 0x0000000800058c82 */ /* 0x000fe40008000000 */
[----:B------:R-:W-:Y:S02]  /*4c70*/  UIMAD UR15, UR5, UR30, UR15 ;  /* 0x0000001e050f72a4 */ /* 0x000fe4000f8e020f */
[----:B------:R-:W-:Y:S11]  /*4c80*/  UIMAD UR14, UR6, UR46, UR4 ;  /* 0x0000002e060e72a4 */ /* 0x000ff6000f8e0204 */
[----:B------:R-:W-:Y:S01]  /*4c90*/  @!UPT UIADD3 URZ, UPT, UPT, URZ, URZ, URZ ;  /* 0x000000fffffff290 */ /* 0x000fe2000fffe0ff */
.L_x_70:
[----:B------:R-:W1:Y:S01]  /*4ca0*/  @!UP4 LDCU.128 UR8, c[0x0][0xb10] ;  /* 0x00016200ff08c7ac */ /* 0x000e620008000c00 */
[----:B------:R-:W-:Y:S04]  /*4cb0*/  MOV R0, UR20 ;  /* 0x0000001400007c02 */ /* 0x000fe80008000f00 */
[----:B------:R-:W-:Y:S01]  /*4cc0*/  IABS R0, R0 ;  /* 0x0000000000007213 */ /* 0x000fe20000000000 */
[----:B------:R-:W2:Y:S01]  /*4cd0*/  @!UP4 LDCU UR5, c[0x0][0xb0c] ;  /* 0x00016180ff05c7ac */ /* 0x000ea20008000800 */
[----:B------:R-:W3:Y:S01]  /*4ce0*/  @!UP4 LDCU UR4, c[0x0][0xb20] ;  /* 0x00016400ff04c7ac */ /* 0x000ee20008000800 */
[----:B-1----:R-:W-:Y:S04]  /*4cf0*/  UIMAD.WIDE.U32 UR6, UR15, UR8, URZ ;  /* 0x000000080f0672a5 */ /* 0x002fe8000f8e00ff */
[----:B------:R-:W-:Y:S02]  /*4d00*/  @!UP4 USHF.R.U32.HI UR7, URZ, UR9, UR7 ;  /* 0x00000009ff07c299 */ /* 0x000fe40008011607 */
[----:B------:R-:W-:Y:S02]  /*4d10*/  UIMAD.WIDE.U32 UR8, UR14, UR11, URZ ;  /* 0x0000000b0e0872a5 */ /* 0x000fe4000f8e00ff */
[----:B--2---:R-:W-:Y:S04]  /*4d20*/  @!UP4 UISETP.NE.AND UP0, UPT, UR5, 0x1, UPT ;  /* 0x000000010500c88c */ /* 0x004fe8000bf05270 */
[----:B------:R-:W-:Y:S02]  /*4d30*/  @!UP4 USEL UR7, UR15, UR7, !UP0 ;  /* 0x000000070f07c287 */ /* 0x000fe4000c000000 */
[----:B------:R-:W-:Y:S01]  /*4d40*/  @!UP4 UISETP.NE.AND UP0, UPT, UR10, 0x1, UPT ;  /* 0x000000010a00c88c */ /* 0x000fe2000bf05270 */
[----:B------:R-:W-:Y:S02]  /*4d50*/  @!UP4 UMOV UR6, UR9 ;  /* 0x000000090006cc82 */ /* 0x000fe40008000000 */
[----:B---3--:R-:W-:Y:S04]  /*4d60*/  @!UP4 USHF.R.U32.HI UR6, URZ, UR4, UR6 ;  /* 0x00000004ff06c299 */ /* 0x008fe80008011606 */
[----:B------:R-:W-:Y:S04]  /*4d70*/  @!UP4 USEL UR6, UR14, UR6, !UP0 ;  /* 0x000000060e06c287 */ /* 0x000fe8000c000000 */
[----:B------:R-:W-:Y:S02]  /*4d80*/  @!UP4 UIADD3 UR4, UPT, UPT, -UR7, UR6, URZ ;  /* 0x000000060704c290 */ /* 0x000fe4000fffe1ff */
[----:B------:R-:W-:Y:S02]  /*4d90*/  @!UP4 UIADD3 UR6, UPT, UPT, UR7, -UR6, URZ ;  /* 0x800000060706c290 */ /* 0x000fe4000fffe0ff */
[----:B------:R-:W-:Y:S02]  /*4da0*/  @!UP4 UIMAD UR15, UR4, UR5, UR15 ;  /* 0x00000005040fc2a4 */ /* 0x000fe4000f8e020f */
[----:B------:R-:W-:Y:S01]  /*4db0*/  @!UP4 UIMAD UR14, UR6, UR10, UR14 ;  /* 0x0000000a060ec2a4 */ /* 0x000fe2000f8e020e */
[----:B------:R-:W-:Y:S11]  /*4dc0*/  BRA.U UP2, `(.L_x_71) ;  /* 0x0000000102107547 */ /* 0x000ff6000b800000 */
[----:B------:R-:W-:Y:S04]  /*4dd0*/  MOV R3, UR63 ;  /* 0x0000003f00037c02 */ /* 0x000fe80008000f00 */
[----:B------:R-:W-:Y:S04]  /*4de0*/  SHF.L.U32 R12, R3, 0x1f, RZ ;  /* 0x0000001f030c7819 */ /* 0x000fe800000006ff */
[----:B------:R-:W1:Y:S02]  /*4df0*/  SYNCS.PHASECHK.TRANS64.TRYWAIT P1, [UR31+0x108], R12 ;  /* 0x0001080cff0075a7 */ /* 0x000e64000802111f */
[----:B-1----:R-:W-:Y:S05]  /*4e00*/  @!P1 BRA `(.L_x_72) ;  /* 0x0000005c00309947 */ /* 0x002fea0003800000 */
.L_x_71:
[----:B------:R-:W-:Y:S01]  /*4e10*/  UISETP.NE.AND UP2, UPT, UR41, URZ, UPT ;  /* 0x000000ff2900728c */ /* 0x000fe2000bf45270 */
[----:B------:R-:W-:Y:S01]  /*4e20*/  R2UR UR4, R0 ;  /* 0x00000000000472ca */ /* 0x000fe200000e0000 */
[----:B------:R-:W-:Y:S01]  /*4e30*/  USHF.L.U32 UR35, UR24, 0x7, URZ ;  /* 0x0000000718237899 */ /* 0x000fe200080006ff */
[----:B------:R-:W-:Y:S05]  /*4e40*/  IMAD.U32 R0, RZ, RZ, UR41 ;  /* 0x00000029ff007e24 */ /* 0x000fea000f8e00ff */
[----:B------:R-:W-:Y:S04]  /*4e50*/  IABS R9, R0 ;  /* 0x0000000000097213 */ /* 0x000fe80000000000 */
[----:B------:R-:W2:Y:S02]  /*4e60*/  I2F.RP R16, R9 ;  /* 0x0000000900107306 */ /* 0x000ea40000209400 */
[----:B------:R-:W-:Y:S07]  /*4e70*/  UIMAD.WIDE.U32 UR6, UR51, UR4, URZ ;  /* 0x00000004330672a5 */ /* 0x000fee000f8e00ff */
[----:B------:R-:W-:Y:S02]  /*4e80*/  UMOV UR36, UR7 ;  /* 0x0000000700247c82 */ /* 0x000fe40008000000 */
[----:B------:R-:W-:Y:S04]  /*4e90*/  UIMAD UR4, UR36, UR57, UR4 ;  /* 0x00000039240472a4 */ /* 0x000fe8000f8e0204 */
[----:B------:R-:W-:Y:S01]  /*4ea0*/  UISETP.GT.U32.AND UP0, UPT, UR38, UR4, UPT ;  /* 0x000000042600728c */ /* 0x000fe2000bf04070 */
[----:B--2---:R-:W2:Y:S10]  /*4eb0*/  MUFU.RCP R0, R16 ;  /* 0x0000001000007308 */ /* 0x004eb40000001000 */
[----:B------:R-:W-:Y:S02]  /*4ec0*/  @!UP0 UIADD3 UR4, UPT, UPT, UR4, -UR38, URZ ;  /* 0x8000002604048290 */ /* 0x000fe4000fffe0ff */
[----:B------:R-:W-:Y:S02]  /*4ed0*/  @!UP0 UIADD3 UR36, UPT, UPT, UR36, 0x1, URZ ;  /* 0x0000000124248890 */ /* 0x000fe4000fffe0ff */
[----:B------:R-:W-:Y:S02]  /*4ee0*/  UISETP.GE.U32.AND UP0, UPT, UR4, UR38, UPT ;  /* 0x000000260400728c */ /* 0x000fe4000bf06070 */
[----:B------:R-:W-:Y:S01]  /*4ef0*/  ULOP3.LUT UR4, UR20, UR40, URZ, 0x3c, !UPT ;  /* 0x0000002814047292 */ /* 0x000fe2000f8e3cff */
[----:B--2---:R-:W-:Y:S04]  /*4f00*/  VIADD R11, R0, 0xffffffe ;  /* 0x0ffffffe000b7836 */ /* 0x004fe80000000000 */
[----:B------:R-:W1:Y:S04]  /*4f10*/  F2I.FTZ.U32.TRUNC.NTZ R13, R11 ;  /* 0x0000000b000d7305 */ /* 0x000e68000021f000 */
[----:B------:R-:W-:Y:S02]  /*4f20*/  @UP0 UIADD3 UR36, UPT, UPT, UR36, 0x1, URZ ;  /* 0x0000000124240890 */ /* 0x000fe4000fffe0ff */
[----:B------:R-:W-:Y:S01]  /*4f30*/  UISETP.GE.AND UP0, UPT, UR4, URZ, UPT ;  /* 0x000000ff0400728c */ /* 0x000fe2000bf06270 */
[--C-:B-1----:R-:W-:Y:S10]  /*4f40*/  IMAD.MOV R12, RZ, RZ, -R13.reuse ;  /* 0x000000ffff0c7224 */ /* 0x102ff400078e0a0d */
[----:B------:R-:W-:Y:S02]  /*4f50*/  @!UP0 UIADD3 UR36, UPT, UPT, -UR36, URZ, URZ ;  /* 0x000000ff24248290 */ /* 0x000fe4000fffe1ff */
[----:B------:R-:W-:Y:S01]  /*4f60*/  @!UP6 ULOP3.LUT UR36, URZ, UR40, URZ, 0x33, !UPT ;  /* 0x00000028ff24e292 */ /* 0x000fe2000f8e33ff */
[----:B------:R-:W-:Y:S02]  /*4f70*/  IMAD R3, R12, R9, RZ ;  /* 0x000000090c037224 */ /* 0x000fe400078e02ff */
[----:B------:R-:W-:Y:S01]  /*4f80*/  IMAD.MOV.U32 R12, RZ, RZ, RZ ;  /* 0x000000ffff0c7224 */ /* 0x000fe200078e00ff */
[----:B------:R-:W-:Y:S02]  /*4f90*/  ULOP3.LUT UR4, UR36, UR41, URZ, 0x3c, !UPT ;  /* 0x0000002924047292 */ /* 0x000fe4000f8e3cff */
[----:B------:R-:W-:Y:S01]  /*4fa0*/  MOV R0, UR36 ;  /* 0x0000002400007c02 */ /* 0x000fe20008000f00 */
[----:B------:R-:W-:Y:S01]  /*4fb0*/  IMAD.HI.U32 R13, R13, R3, R12 ;  /* 0x000000030d0d7227 */ /* 0x000fe200078e000c */
[----:B------:R-:W-:Y:S02]  /*4fc0*/  UISETP.GE.AND UP0, UPT, UR4, URZ, UPT ;  /* 0x000000ff0400728c */ /* 0x000fe4000bf06270 */
[----:B------:R-:W-:Y:S01]  /*4fd0*/  IABS R0, R0 ;  /* 0x0000000000007213 */ /* 0x000fe20000000000 */
[----:B------:R-:W-:Y:S04]  /*4fe0*/  UIADD3 UR4, UPT, UPT, -UR36, URZ, URZ ;  /* 0x000000ff24047290 */ /* 0x000fe8000fffe1ff */
[----:B------:R-:W-:Y:S01]  /*4ff0*/  IMAD.HI.U32 R13, R13, R0, RZ ;  /* 0x000000000d0d7227 */ /* 0x000fe200078e00ff */
[----:B------:R-:W-:Y:S03]  /*5000*/  UIMAD UR4, UR40, UR4, UR20 ;  /* 0x00000004280472a4 */ /* 0x000fe6000f8e0214 */
[----:B------:R-:W-:Y:S01]  /*5010*/  IMAD.MOV R3, RZ, RZ, -R13 ;  /* 0x000000ffff037224 */ /* 0x000fe200078e0a0d */
[----:B------:R-:W-:Y:S03]  /*5020*/  USHF.L.U32 UR34, UR4, 0x7, URZ ;  /* 0x0000000704227899 */ /* 0x000fe600080006ff */
[C---:B------:R-:W-:Y:S05]  /*5030*/  IMAD R0, R9.reuse, R3, R0 ;  /* 0x0000000309007224 */ /* 0x040fea00078e0200 */
[----:B------:R-:W-:Y:S11]  /*5040*/  ISETP.GT.U32.AND P1, PT, R9, R0, PT ;  /* 0x000000000900720c */ /* 0x000ff60003f24070 */
[----:B------:R-:W-:Y:S02]  /*5050*/  @!UPT UIADD3 URZ, UPT, UPT, URZ, URZ, URZ ;  /* 0x000000fffffff290 */ /* 0x000fe4000fffe0ff */
[-C--:B------:R-:W-:Y:S01]  /*5060*/  @!P1 IADD3 R0, PT, PT, R0, -R9.reuse, RZ ;  /* 0x8000000900009210 */ /* 0x080fe20007ffe0ff */
[----:B------:R-:W-:Y:S01]  /*5070*/  @!P1 VIADD R13, R13, 0x1 ;  /* 0x000000010d0d9836 */ /* 0x000fe20000000000 */
[----:B------:R-:W-:Y:S02]  /*5080*/  ISETP.NE.U32.AND P1, PT, RZ, UR42, PT ;  /* 0x0000002aff007c0c */ /* 0x000fe4000bf25070 */
[----:B------:R-:W-:Y:S02]  /*5090*/  ISETP.GE.U32.AND P2, PT, R0, R9, PT ;  /* 0x000000090000720c */ /* 0x000fe40003f46070 */
[----:B------:R-:W-:Y:S02]  /*50a0*/  ISETP.NE.AND.EX P1, PT, RZ, UR43, PT, P1 ;  /* 0x0000002bff007c0c */ /* 0x000fe4000bf25310 */
[----:B------:R-:W-:Y:S09]  /*50b0*/  SHF.L.U32 R9, R10, 0x1f, RZ ;  /* 0x0000001f0a097819 */ /* 0x000ff200000006ff */
[----:B------:R-:W-:Y:S04]  /*50c0*/  @P2 IADD3 R13, PT, PT, R13, 0x1, RZ ;  /* 0x000000010d0d2810 */ /* 0x000fe80007ffe0ff */
[----:B------:R-:W-:Y:S11]  /*50d0*/  R2UR UR37, R13 ;  /* 0x000000000d2572ca */ /* 0x000ff600000e0000 */
[----:B------:R-:W-:Y:S02]  /*50e0*/  @!UPT UIADD3 URZ, UPT, UPT, URZ, URZ, URZ ;  /* 0x000000fffffff290 */ /* 0x000fe4000fffe0ff */
[----:B------:R-:W-:Y:S02]  /*50f0*/  @!UP0 UIADD3 UR37, UPT, UPT, -UR37, URZ, URZ ;  /* 0x000000ff25258290 */ /* 0x000fe4000fffe1ff */
[----:B------:R-:W-:Y:S04]  /*5100*/  @!UP2 ULOP3.LUT UR37, URZ, UR41, URZ, 0x33, !UPT ;  /* 0x00000029ff25a292 */ /* 0x000fe8000f8e33ff */
[----:B------:R-:W-:Y:S04]  /*5110*/  UIADD3 UR5, UPT, UPT, -UR37, URZ, URZ ;  /* 0x000000ff25057290 */ /* 0x000fe8000fffe1ff */
[----:B------:R-:W-:Y:S01]  /*5120*/  UIMAD UR36, UR41, UR5, UR36 ;  /* 0x00000005292472a4 */ /* 0x000fe2000f8e0224 */
[----:B------:R-:W-:Y:S11]  /*5130*/  BRA.U !UP5, `(.L_x_73) ;  /* 0x000000010d387547 */ /* 0x000ff6000b800000 */
[----:B------:R-:W-:Y:S01]  /*5140*/  UISETP.NE.AND UP1, UPT, UR62, URZ, UPT ;  /* 0x000000ff3e00728c */ /* 0x000fe2000bf25270 */
[----:B------:R-:W-:Y:S01]  /*5150*/  HFMA2 R0, -RZ, RZ, 0, 5.9604644775390625e-08 ;  /* 0x00000001ff007431 */ /* 0x000fe200000001ff */
[----:B------:R-:W1:Y:S01]  /*5160*/  LDCU.64 UR8, c[0x0][0x358] ;  /* 0x00006b00ff0877ac */ /* 0x000e620008000a00 */
[----:B------:R-:W-:Y:S03]  /*5170*/  IMAD.MOV.U32 R89, RZ, RZ, 0x1 ;  /* 0x00000001ff597424 */ /* 0x000fe600078e00ff */
[----:B------:R-:W-:Y:S05]  /*5180*/  PLOP3.LUT P2, PT, PT, PT, UP1, 0x80, 0x8 ;  /* 0x000000000008781c */ /* 0x000fea0003f4f018 */
[----:B------:R-:W2:Y:S01]  /*5190*/  @UP1 LDCU.64 UR4, c[0x0][0x888] ;  /* 0x00011100ff0417ac */ /* 0x000ea20008000a00 */
[----:B------:R-:W-:Y:S07]  /*51a0*/  @UP1 UIMAD UR6, UR49, UR42, URZ ;  /* 0x0000002a310612a4 */ /* 0x000fee000f8e02ff */
[----:B------:R-:W-:Y:S01]  /*51b0*/  @!P2 PRMT R89, R0, 0x7610, R89 ;  /* 0x000076100059a816 */ /* 0x000fe20000000059 */
[----:B--2---:R-:W-:Y:S06]  /*51c0*/  @UP1 UIMAD.WIDE UR4, UR6, 0x4, UR4 ;  /* 0x00000004060418a5 */ /* 0x004fec000f8e0204 */
[----:B------:R-:W-:Y:S01]  /*51d0*/  IMAD.U32 R12, RZ, RZ, UR4 ;  /* 0x00000004ff0c7e24 */ /* 0x000fe2000f8e00ff */
[----:B------:R-:W-:Y:S04]  /*51e0*/  MOV R13, UR5 ;  /* 0x00000005000d7c02 */ /* 0x000fe80008000f00 */
[----:B------:R-:W2:Y:S01]  /*51f0*/  @!UP1 LDCU UR4, c[0x0][0x880] ;  /* 0x00011000ff0497ac */ /* 0x000ea20008000800 */
[----:B-1---5:R1:W5:Y:S02]  /*5200*/  @P2 LDG.E R41, desc[UR8][R12.64] ;  /* 0x000000080c292981 */ /* 0x022364000c1e1900 */
[----:B-12---:R-:W-:Y:S07]  /*5210*/  @!P2 IMAD.U32 R41, RZ, RZ, UR4 ;  /* 0x00000004ff29ae24 */ /* 0x006fee000f8e00ff */
.L_x_73:
[----:B-----5:R-:W-:Y:S01]  /*5220*/  @!P1 FSETP.EQ.AND P3, PT, R41, RZ, PT ;  /* 0x000000ff2900920b */ /* 0x020fe20003f62000 */
[----:B------:R-:W-:Y:S01]  /*5230*/  @!UPT UIADD3 URZ, UPT, UPT, URZ, URZ, URZ ;  /* 0x000000fffffff290 */ /* 0x000fe2000fffe0ff */
[----:B------:R-:W-:Y:S11]  /*5240*/  @!P1 BRA `(.L_x_74) ;  /* 0x0000000000149947 */ /* 0x000ff60003800000 */
[----:B------:R-:W-:Y:S02]  /*5250*/  LOP3.LUT P1, RZ, R89, 0xff, RZ, 0xc0, !PT ;  /* 0x000000ff59ff7812 */ /* 0x000fe4000782c0ff */
[----:B------:R-:W-:Y:S04]  /*5260*/  PLOP3.LUT P3, PT, PT, PT, UP1, 0x80, 0x8 ;  /* 0x000000000008781c */ /* 0x000fe80003f6f018 */
[----:B------:R-:W-:Y:S07]  /*5270*/  PLOP3.LUT P3, PT, P3, PT, PT, 0x8, 0x80 ;  /* 0x000000000080781c */ /* 0x000fee0001f6e170 */
[----:B------:R-:W-:Y:S11]  /*5280*/  @P1 FSETP.EQ.AND P3, PT, R41, RZ, PT ;  /* 0x000000ff2900120b */ /* 0x000ff60003f62000 */
[----:B------:R-:W-:Y:S02]  /*5290*/  @!UPT UIADD3 URZ, UPT, UPT, URZ, URZ, URZ ;  /* 0x000000fffffff290 */ /* 0x000fe4000fffe0ff */
.L_x_74:
[----:B------:R-:W1:Y:S01]  /*52a0*/  SYNCS.PHASECHK.TRANS64.TRYWAIT P1, [UR31+0xe0], R9 ;  /* 0x0000e009ff0075a7 */ /* 0x000e62000802111f */
[----:B------:R-:W-:Y:S04]  /*52b0*/  ELECT P2, URZ, PT ;  /* 0x0000000000ff782f */ /* 0x000fe80003840000 */
[----:B------:R-:W-:Y:S01]  /*52c0*/  PLOP3.LUT P2, PT, P3, P2, PT, 0xf2, 0x2f ;  /* 0x00000000002f781c */ /* 0x000fe20001f45e72 */
[----:B------:R-:W-:Y:S01]  /*52d0*/  @!UPT UIADD3 URZ, UPT, UPT, URZ, URZ, URZ ;  /* 0x000000fffffff290 */ /* 0x000fe2000fffe0ff */
[----:B-1----:R-:W-:Y:S11]  /*52e0*/  @!P1 BRA `(.L_x_75) ;  /* 0x0000005800109947 */ /* 0x002ff60003800000 */
.L_x_175:
[----:B------:R-:W-:Y:S01]  /*52f0*/  @!P2 IADD3 R3, P1, PT, R14, 0x580, RZ ;  /* 0x000005800e03a810 */ /* 0x000fe20007f3e0ff */
[----:B------:R-:W-:Y:S01]  /*5300*/  VOTEU.ALL UP0, P2 ;  /* 0x0000000000ff7886 */ /* 0x000fe20001000000 */
[----:B------:R-:W-:Y:S01]  /*5310*/  UMOV UR6, 0x0 ;  /* 0x0000000000067882 */ /* 0x000fe20000000000 */
[----:B------:R-:W-:Y:S01]  /*5320*/  UMOV UR7, 0x10000000 ;  /* 0x1000000000077882 */ /* 0x000fe20000000000 */
[----:B------:R-:W-:Y:S01]  /*5330*/  @!P2 R2UR UR5, R3 ;  /* 0x000000000305a2ca */ /* 0x000fe200000e0000 */
[----:B-1----:R-:W-:Y:S01]  /*5340*/  @!P2 IMAD.X R0, RZ, RZ, R15, P1 ;  /* 0x000000ffff00a224 */ /* 0x002fe200008e060f */
[----:B------:R-:W-:Y:S01]  /*5350*/  @!UP0 UIADD3 UR32, UPT, UPT, UR31, 0x200, URZ ;  /* 0x000002001f208890 */ /* 0x000fe2000fffe0ff */
[----:B------:R-:W-:Y:S03]  /*5360*/  VOTEU.ALL UP0, P2 ;  /* 0x0000000000ff7886 */ /* 0x000fe60001000000 */
[----:B------:R-:W-:Y:S01]  /*5370*/  @!P2 R2UR UR4, R0 ;  /* 0x000000000004a2ca */ /* 0x000fe200000e0000 */
[----:B------:R-:W-:Y:S06]  /*5380*/  @!P2 IMAD.MOV.U32 R0, RZ, RZ, 0x2000 ;  /* 0x00002000ff00a424 */ /* 0x000fec00078e00ff */
[----:B------:R-:W-:Y:S06]  /*5390*/  IMAD.U32 R12, RZ, RZ, UR5 ;  /* 0x00000005ff0c7e24 */ /* 0x000fec000f8e00ff */
[----:B------:R-:W-:Y:S01]  /*53a0*/  IMAD.U32 R13, RZ, RZ, UR4 ;  /* 0x00000004ff0d7e24 */ /* 0x000fe2000f8e00ff */
[----:B------:R-:W-:Y:S04]  /*53b0*/  @!P2 R2UR UR4, R12 ;  /* 0x000000000c04a2ca */ /* 0x000fe800000e0000 */
[----:B------:R-:W-:Y:S11]  /*53c0*/  @!P2 R2UR UR5, R13 ;  /* 0x000000000d05a2ca */ /* 0x000ff600000e0000 */
[----:B------:R-:W-:Y:S02]  /*53d0*/  @!UPT UIADD3 URZ, UPT, UPT, URZ, URZ, URZ ;  /* 0x000000fffffff290 */ /* 0x000fe4000fffe0ff */
[----:B------:R1:W-:Y:S01]  /*53e0*/  @!UP0 UTMALDG.4D [UR32], [UR4], desc[UR6] ;  /* 0x00000620040085b4 */ /* 0x0003e20008019000 */
[----:B------:R1:W-:Y:S01]  /*53f0*/  @!P2 SYNCS.ARRIVE.TRANS64.RED.A0TR RZ, [UR31+0xc0], R0 ;  /* 0x0000c000ffffa9a7 */ /* 0x0003e2000830041f */
[----:B------:R-:W-:Y:S01]  /*5400*/  SYNCS.ARRIVE.TRANS64.RED.A1T0 RZ, [UR61], RZ ;  /* 0x000000ffffff79a7 */ /* 0x000fe2000810043d */
[----:B------:R-:W2:Y:S02]  /*5410*/  SYNCS.PHASECHK.TRANS64.TRYWAIT P1, [UR31+0xe8], R9 ;  /* 0x0000e809ff0075a7 */ /* 0x000ea4000802111f */
[----:B-12---:R-:W-:Y:S05]  /*5420*/  @!P1 BRA `(.L_x_76) ;  /* 0x0000005400d89947 */ /* 0x006fea0003800000 */
.L_x_177:
[----:B------:R-:W-:Y:S01]  /*5430*/  @!P2 IADD3 R3, P1, PT, R14, 0x580, RZ ;  /* 0x000005800e03a810 */ /* 0x000fe20007f3e0ff */
[----:B------:R-:W-:Y:S01]  /*5440*/  VOTEU.ALL UP0, P2 ;  /* 0x0000000000ff7886 */ /* 0x000fe20001000000 */
[----:B------:R-:W-:Y:S01]  /*5450*/  UMOV UR6, 0x0 ;  /* 0x0000000000067882 */ /* 0x000fe20000000000 */
[----:B------:R-:W-:Y:S01]  /*5460*/  UMOV UR7, 0x10000000 ;  /* 0x1000000000077882 */ /* 0x000fe20000000000 */
[----:B------:R-:W-:Y:S01]  /*5470*/  @!P2 R2UR UR5, R3 ;  /* 0x000000000305a2ca */ /* 0x000fe200000e0000 */
[----:B-1----:R-:W-:Y:S01]  /*5480*/  @!P2 IMAD.X R0, RZ, RZ, R15, P1 ;  /* 0x000000ffff00a224 */ /* 0x002fe200008e060f */
[----:B------:R-:W-:Y:S02]  /*5490*/  @!UP0 UIADD3 UR26, UPT, UPT, UR34, 0x20, URZ ;  /* 0x00000020221a8890 */ /* 0x000fe4000fffe0ff */
[----:B------:R-:W-:Y:S02]  /*54a0*/  @!UP0 UIADD3 UR24, UPT, UPT, UR31, 0x2200, URZ ;  /* 0x000022001f188890 */ /* 0x000fe4000fffe0ff */
[----:B------:R-:W-:Y:S01]  /*54b0*/  @!P2 R2UR UR4, R0 ;  /* 0x000000000004a2ca */ /* 0x000fe200000e0000 */
[----:B------:R-:W-:Y:S01]  /*54c0*/  VOTEU.ALL UP0, P2 ;  /* 0x0000000000ff7886 */ /* 0x000fe20001000000 */
[----:B------:R-:W-:Y:S01]  /*54d0*/  @!P2 IMAD.MOV.U32 R0, RZ, RZ, 0x2000 ;  /* 0x00002000ff00a424 */ /* 0x000fe200078e00ff */
[----:B------:R-:W-:Y:S01]  /*54e0*/  UMOV UR27, UR35 ;  /* 0x00000023001b7c82 */ /* 0x000fe20008000000 */
[----:B------:R-:W-:Y:S01]  /*54f0*/  UMOV UR28, UR36 ;  /* 0x00000024001c7c82 */ /* 0x000fe20008000000 */
[----:B------:R-:W-:Y:S02]  /*5500*/  UMOV UR29, UR37 ;  /* 0x00000025001d7c82 */ /* 0x000fe40008000000 */
        /* <DEDUP_REMOVED lines=10> */
.L_x_179:
[----:B------:R-:W-:Y:S01]  /*55b0*/  @!P2 IADD3 R3, P1, PT, R14, 0x580, RZ ;  /* 0x000005800e03a810 */ /* 0x000fe20007f3e0ff */
[----:B------:R-:W-:Y:S01]  /*55c0*/  VOTEU.ALL UP0, P2 ;  /* 0x0000000000ff7886 */ /* 0x000fe20001000000 */
[----:B------:R-:W-:Y:S01]  /*55d0*/  UMOV UR6, 0x0 ;  /* 0x0000000000067882 */ /* 0x000fe20000000000 */
[----:B------:R-:W-:Y:S01]  /*55e0*/  UMOV UR7, 0x10000000 ;  /* 0x1000000000077882 */ /* 0x000fe20000000000 */
[----:B------:R-:W-:Y:S01]  /*55f0*/  @!P2 R2UR UR5, R3 ;  /* 0x000000000305a2ca */ /* 0x000fe200000e0000 */
[----:B-1----:R-:W-:Y:S01]  /*5600*/  @!P2 IMAD.X R0, RZ, RZ, R15, P1 ;  /* 0x000000ffff00a224 */ /* 0x002fe200008e060f */
[----:B------:R-:W-:Y:S01]  /*5610*/  @!UP0 UIADD3 UR18, UPT, UPT, UR34, 0x40, URZ ;  /* 0x0000004022128890 */ /* 0x000fe2000fffe0ff */
[----:B------:R-:W-:Y:S01]  /*5620*/  @P0 SHF.R.U32.HI R4, RZ, 0x10, R5 ;  /* 0x00000010ff040819 */ /* 0x000fe20000011605 */
[----:B------:R-:W-:Y:S02]  /*5630*/  @!UP0 UIADD3 UR16, UPT, UPT, UR31, 0x4200, URZ ;  /* 0x000042001f108890 */ /* 0x000fe4000fffe0ff */
[----:B------:R-:W-:Y:S01]  /*5640*/  @!P2 R2UR UR4, R0 ;  /* 0x000000000004a2ca */ /* 0x000fe200000e0000 */
[----:B------:R-:W-:Y:S01]  /*5650*/  VOTEU.ALL UP0, P2 ;  /* 0x0000000000ff7886 */ /* 0x000fe20001000000 */
[----:B------:R-:W-:Y:S01]  /*5660*/  @!P2 IMAD.MOV.U32 R0, RZ, RZ, 0x2000 ;  /* 0x00002000ff00a424 */ /* 0x000fe200078e00ff */
[----:B------:R-:W-:Y:S01]  /*5670*/  UMOV UR19, UR35 ;  /* 0x0000002300137c82 */ /* 0x000fe20008000000 */
[----:B------:R-:W-:Y:S01]  /*5680*/  UMOV UR20, UR36 ;  /* 0x0000002400147c82 */ /* 0x000fe20008000000 */
[----:B------:R-:W-:Y:S01]  /*5690*/  UMOV UR21, UR37 ;  /* 0x0000002500157c82 */ /* 0x000fe20008000000 */
[----:B------:R-:W-:Y:S01]  /*56a0*/  @P0 R2UR UR49, R4 ;  /* 0x00000000043102ca */ /* 0x000fe200000e0000 */
        /* <DEDUP_REMOVED lines=10> */
.L_x_181:
[----:B------:R-:W-:Y:S01]  /*5750*/  @!P2 IADD3 R3, P0, PT, R14, 0x580, RZ ;  /* 0x000005800e03a810 */ /* 0x000fe20007f1e0ff */
[----:B------:R-:W-:Y:S01]  /*5760*/  VOTEU.ALL UP0, P2 ;  /* 0x0000000000ff7886 */ /* 0x000fe20001000000 */
[----:B------:R-:W-:Y:S01]  /*5770*/  UMOV UR6, 0x0 ;  /* 0x0000000000067882 */ /* 0x000fe20000000000 */
[----:B------:R-:W-:Y:S01]  /*5780*/  UMOV UR7, 0x10000000 ;  /* 0x1000000000077882 */ /* 0x000fe20000000000 */
[----:B------:R-:W-:Y:S01]  /*5790*/  @!P2 R2UR UR5, R3 ;  /* 0x000000000305a2ca */ /* 0x000fe200000e0000 */
[----:B-1----:R-:W-:Y:S01]  /*57a0*/  @!P2 IMAD.X R0, RZ, RZ, R15, P0 ;  /* 0x000000ffff00a224 */ /* 0x002fe200000e060f */
[----:B------:R-:W-:Y:S01]  /*57b0*/  @!UP0 UIADD3 UR10, UPT, UPT, UR34, 0x60, URZ ;  /* 0x00000060220a8890 */ /* 0x000fe2000fffe0ff */
[----:B------:R-:W-:Y:S01]  /*57c0*/  LOP3.LUT R10, R10, 0x1, RZ, 0x3c, !PT ;  /* 0x000000010a0a7812 */ /* 0x000fe200078e3cff */
[----:B------:R-:W-:Y:S01]  /*57d0*/  @!UP0 UIADD3 UR8, UPT, UPT, UR31, 0x6200, URZ ;  /* 0x000062001f088890 */ /* 0x000fe2000fffe0ff */
[----:B------:R-:W-:Y:S01]  /*57e0*/  LOP3.LUT R8, R8, 0x1, RZ, 0x3c, !PT ;  /* 0x0000000108087812 */ /* 0x000fe200078e3cff */
[----:B------:R-:W-:Y:S01]  /*57f0*/  @!UP0 UIADD3 UR9, UPT, UPT, UR31, 0xd8, URZ ;  /* 0x000000d81f098890 */ /* 0x000fe2000fffe0ff */
[----:B------:R-:W-:Y:S01]  /*5800*/  @!P2 R2UR UR4, R0 ;  /* 0x000000000004a2ca */ /* 0x000fe200000e0000 */
[----:B------:R-:W-:Y:S01]  /*5810*/  VOTEU.ALL UP0, P2 ;  /* 0x0000000000ff7886 */ /* 0x000fe20001000000 */
[----:B------:R-:W-:Y:S01]  /*5820*/  UMOV UR11, UR35 ;  /* 0x00000023000b7c82 */ /* 0x000fe20008000000 */
[----:B------:R-:W-:Y:S01]  /*5830*/  UMOV UR12, UR36 ;  /* 0x00000024000c7c82 */ /* 0x000fe20008000000 */
[----:B------:R-:W-:Y:S01]  /*5840*/  UMOV UR13, UR37 ;  /* 0x00000025000d7c82 */ /* 0x000fe20008000000 */
[----:B------:R-:W-:Y:S01]  /*5850*/  UIADD3 UR20, UPT, UPT, UR14, UR55, URZ ;  /* 0x000000370e147290 */ /* 0x000fe2000fffe0ff */
[----:B------:R-:W-:Y:S01]  /*5860*/  IMAD.U32 R4, RZ, RZ, UR5 ;  /* 0x00000005ff047e24 */ /* 0x000fe2000f8e00ff */
[----:B------:R-:W-:Y:S02]  /*5870*/  UIADD3 UR24, UPT, UPT, UR15, UR54, URZ ;  /* 0x000000360f187290 */ /* 0x000fe4000fffe0ff */
[----:B------:R-:W-:Y:S04]  /*5880*/  UPLOP3.LUT UP2, UPT, UPT, UPT, UPT, 0x80, 0x8 ;  /* 0x000000000008789c */ /* 0x000fe80003f4f070 */
[----:B------:R-:W-:Y:S01]  /*5890*/  IMAD.U32 R5, RZ, RZ, UR4 ;  /* 0x00000004ff057e24 */ /* 0x000fe2000f8e00ff */
[----:B------:R-:W-:Y:S04]  /*58a0*/  @!P2 R2UR UR4, R4 ;  /* 0x000000000404a2ca */ /* 0x000fe800000e0000 */
[----:B------:R-:W-:Y:S11]  /*58b0*/  @!P2 R2UR UR5, R5 ;  /* 0x000000000505a2ca */ /* 0x000ff600000e0000 */
[----:B------:R-:W-:Y:S02]  /*58c0*/  @!UPT UIADD3 URZ, UPT, UPT, URZ, URZ, URZ ;  /* 0x000000fffffff290 */ /* 0x000fe4000fffe0ff */
[----:B------:R1:W-:Y:S01]  /*58d0*/  @!UP0 UTMALDG.4D [UR8], [UR4], desc[UR6] ;  /* 0x00000608040085b4 */ /* 0x0003e20008019000 */
[----:B------:R1:W-:Y:S01]  /*58e0*/  @!P2 SYNCS.ARRIVE.TRANS64.RED.A0TR RZ, [UR31+0xd8], R2 ;  /* 0x0000d802ffffa9a7 */ /* 0x0003e2000830041f */
[----:B------:R-:W-:Y:S01]  /*58f0*/  SYNCS.ARRIVE.TRANS64.RED.A1T0 RZ, [UR58], RZ ;  /* 0x000000ffffff79a7 */ /* 0x000fe2000810043a */
[----:B------:R-:W-:Y:S05]  /*5900*/  BRA.U UP3, `(.L_x_79) ;  /* 0xffffffed03c47547 */ /* 0x000fea000b83ffff */
[----:B------:R-:W-:-:S04]  /*5910*/  SHF.L.U32 R3, R10, 0x1f, RZ ;  /* 0x0000001f0a037819 */ /* 0x000fc800000006ff */
[----:B------:R-:W2:Y:S02]  /*5920*/  SYNCS.PHASECHK.TRANS64.TRYWAIT P0, [UR31+0xe0], R3 ;  /* 0x0000e003ff0075a7 */ /* 0x000ea4000800111f */
[----:B--2---:R-:W-:Y:S05]  /*5930*/  @!P0 BRA `(.L_x_80) ;  /* 0x0000005000dc8947 */ /* 0x004fea0003800000 */
.L_x_183:
[----:B------:R-:W3:Y:S02]  /*5940*/  SYNCS.PHASECHK.TRANS64.TRYWAIT P0, [UR31+0xe8], R3 ;  /* 0x0000e803ff0075a7 */ /* 0x000ee4000800111f */
[----:B---3--:R-:W-:Y:S05]  /*5950*/  @!P0 BRA `(.L_x_81) ;  /* 0x0000005000ec8947 */ /* 0x008fea0003800000 */
.L_x_185:
[----:B------:R-:W3:Y:S02]  /*5960*/  SYNCS.PHASECHK.TRANS64.TRYWAIT P0, [UR31+0xf0], R3 ;  /* 0x0000f003ff0075a7 */ /* 0x000ee4000800111f */
[----:B---3--:R-:W-:Y:S05]  /*5970*/  @!P0 BRA `(.L_x_82) ;  /* 0x0000005000fc8947 */ /* 0x008fea0003800000 */
.L_x_187:
[----:B--2---:R-:W-:-:S07]  /*5980*/  MOV R0, UR31 ;  /* 0x0000001f00007c02 */ /* 0x004fce0008000f00 */
.L_x_83:
[----:B--2---:R-:W-:-:S04]  /*5990*/  SHF.L.U32 R3, R10, 0x1f, RZ ;  /* 0x0000001f0a037819 */ /* 0x004fc800000006ff */
[----:B------:R2:W3:Y:S03]  /*59a0*/  SYNCS.PHASECHK.TRANS64.TRYWAIT P0, [R0+URZ+0xf8], R3 ;  /* 0x0000f803000075a7 */ /* 0x0004e600080011ff */
[----:B---3--:R-:W-:Y:S05]  /*59b0*/  @!P0 NANOSLEEP.SYNCS 0x989680 ;  /* 0x009896800000895d */ /* 0x008fea0003900000 */
[----:B------:R-:W3:Y:S02]  /*59c0*/  @!P0 SYNCS.PHASECHK.TRANS64 P0, [R0+URZ+0xf8], R3 ;  /* 0x0000f803000085a7 */ /* 0x000ee400080010ff */
[----:B-1-3--:R-:W-:Y:S05]  /*59d0*/  @P0 EXIT ;  /* 0x000000000000094d */ /* 0x00afea0003800000 */
[----:B------:R-:W-:Y:S05]  /*59e0*/  BRA `(.L_x_83) ;  /* 0xfffffffc00e87947 */ /* 0x000fea000383ffff */
.L_x_68:
[----:B------:R-:W-:-:S06]  /*59f0*/  UISETP.GE.AND UP0, UPT, UR18, 0x4, UPT ;  /* 0x000000041200788c */ /* 0x000fcc000bf06270 */
[----:B------:R-:W-:-:S13]  /*5a00*/  PLOP3.LUT P0, PT, PT, PT, UP0, 0x80, 0x8 ;  /* 0x000000000008781c */ /* 0x000fda0003f0f008 */
[----:B-1----:R-:W-:Y:S05]  /*5a10*/  @!P0 EXIT ;  /* 0x000000000000894d */ /* 0x002fea0003800000 */
[----:B------:R-:W1:Y:S08]  /*5a20*/  S2UR UR4, SR_CgaCtaId ;  /* 0x00000000000479c3 */ /* 0x000e700000008800 */
[----:B------:R-:W-:Y:S01]  /*5a30*/  BAR.SYNC.DEFER_BLOCKING 0x6, 0xa0 ;  /* 0x0182800000007b1d */ /* 0x000fe20000010000 */
[C---:B------:R-:W-:Y:S01]  /*5a40*/  IMAD.SHL.U32 R0, R87.reuse, 0x20, RZ ;  /* 0x0000002057007824 */ /* 0x040fe200078e00ff */
[C---:B------:R-:W-:Y:S01]  /*5a50*/  LOP3.LUT R88, R87.reuse, 0x60, RZ, 0xc0, !PT ;  /* 0x0000006057587812 */ /* 0x040fe200078ec0ff */
[C---:B------:R-:W-:Y:S01]  /*5a60*/  IMAD.SHL.U32 R5, R87.reuse, 0x4, RZ ;  /* 0x0000000457057824 */ /* 0x040fe200078e00ff */
[C---:B------:R-:W-:Y:S01]  /*5a70*/  LOP3.LUT R3, R87.reuse, 0x2, RZ, 0xc0, !PT ;  /* 0x0000000257037812 */ /* 0x040fe200078ec0ff */
[----:B------:R-:W-:Y:S01]  /*5a80*/  IMAD.U32 R37, R87, 0x10000, RZ ;  /* 0x0001000057257824 */ /* 0x000fe200078e00ff */
[----:B------:R-:W-:-:S02]  /*5a90*/  UMOV UR48, 0x400 ;  /* 0x0000040000307882 */ /* 0x000fc40000000000 */
[----:B------:R-:W2:Y:S01]  /*5aa0*/  LDC.64 R78, c[0x0][0x8b0] ;  /* 0x00022c00ff4e7b82 */ /* 0x000ea20000000a00 */
[----:B------:R-:W3:Y:S01]  /*5ab0*/  LDCU.64 UR6, c[0x0][0x890] ;  /* 0x00011200ff0677ac */ /* 0x000ee20008000a00 */
[----:B------:R-:W-:Y:S01]  /*5ac0*/  LOP3.LUT R2, R0, 0xc0, RZ, 0xc0, !PT ;  /* 0x000000c000027812 */ /* 0x000fe200078ec0ff */
[----:B------:R-:W-:Y:S01]  /*5ad0*/  HFMA2 R83, -RZ, RZ, 0, 0 ;  /* 0x00000000ff537431 */ /* 0x000fe200000001ff */
[----:B------:R-:W-:Y:S01]  /*5ae0*/  LOP3.LUT R87, R87, 0x4, RZ, 0xc0, !PT ;  /* 0x0000000457577812 */ /* 0x000fe200078ec0ff */
[----:B------:R-:W-:Y:S01]  /*5af0*/  USHF.R.S32.HI UR52, URZ, 0x1f, UR5 ;  /* 0x0000001fff347899 */ /* 0x000fe20008011405 */
[----:B------:R-:W-:Y:S01]  /*5b00*/  LOP3.LUT R5, R2, 0x18, R5, 0xf8, !PT ;  /* 0x0000001802057812 */ /* 0x000fe200078ef805 */
[----:B------:R-:W-:Y:S01]  /*5b10*/  IMAD.MOV.U32 R85, RZ, RZ, 0x1 ;  /* 0x00000001ff557424 */ /* 0x000fe200078e00ff */
[----:B------:R-:W4:Y:S01]  /*5b20*/  LDC.64 R76, c[0x0][0x8a8] ;  /* 0x00022a00ff4c7b82 */ /* 0x000f220000000a00 */
[----:B------:R-:W-:Y:S01]  /*5b30*/  ULEA.HI UR52, UR52, UR5, URZ, 0x7 ;  /* 0x0000000534347291 */ /* 0x000fe2000f8f38ff */
[----:B------:R-:W-:Y:S01]  /*5b40*/  LOP3.LUT R5, R5, 0xf20, R0, 0xf8, !PT ;  /* 0x00000f2005057812 */ /* 0x000fe200078ef800 */
[----:B------:R-:W-:Y:S01]  /*5b50*/  IMAD.MOV.U32 R36, RZ, RZ, RZ ;  /* 0x000000ffff247224 */ /* 0x000fe200078e00ff */
[----:B------:R-:W-:Y:S01]  /*5b60*/  LOP3.LUT R37, R37, 0x600000, RZ, 0xc0, !PT ;  /* 0x0060000025257812 */ /* 0x000fe200078ec0ff */
[----:B------:R-:W-:Y:S01]  /*5b70*/  IMAD.MOV.U32 R84, RZ, RZ, RZ ;  /* 0x000000ffff547224 */ /* 0x000fe200078e00ff */
[----:B------:R-:W2:Y:S01]  /*5b80*/  LDCU UR61, c[0x0][0x370] ;  /* 0x00006e00ff3d77ac */ /* 0x000ea20008000800 */
[----:B-1----:R-:W-:Y:S01]  /*5b90*/  ULEA UR48, UR4, UR48, 0x18 ;  /* 0x0000003004307291 */ /* 0x002fe2000f8ec0ff */
[----:B---3--:R-:W-:Y:S01]  /*5ba0*/  MOV R92, UR6 ;  /* 0x00000006005c7c02 */ /* 0x008fe20008000f00 */
[----:B------:R-:W-:Y:S01]  /*5bb0*/  IMAD.U32 R91, RZ, RZ, UR7 ;  /* 0x00000007ff5b7e24 */ /* 0x000fe2000f8e00ff */
[----:B------:R-:W1:Y:S01]  /*5bc0*/  LDCU UR45, c[0x0][0xb0c] ;  /* 0x00016180ff2d77ac */ /* 0x000e620008000800 */
[----:B------:R-:W-:-:S05]  /*5bd0*/  UIADD3 UR4, UPT, UPT, UR48, 0x200, URZ ;  /* 0x0000020030047890 */ /* 0x000fca000fffe0ff */
[----:B------:R-:W3:Y:S01]  /*5be0*/  LDS R6, [UR48+0x160] ;  /* 0x00016030ff067984 */ /* 0x000ee20008000800 */
[----:B------:R-:W1:Y:S01]  /*5bf0*/  LDCU UR38, c[0x0][0xb30] ;  /* 0x00016600ff2677ac */ /* 0x000e620008000800 */
[----:B------:R-:W-:Y:S01]  /*5c00*/  MOV R80, UR4 ;  /* 0x0000000400507c02 */ /* 0x000fe20008000f00 */
[----:B------:R-:W1:Y:S03]  /*5c10*/  LDCU.64 UR54, c[0x0][0x888] ;  /* 0x00011100ff3677ac */ /* 0x000e660008000a00 */
[----:B------:R-:W-:Y:S01]  /*5c20*/  LEA R86, R5, R80, 0x1 ;  /* 0x0000005005567211 */ /* 0x000fe200078e08ff */
[----:B------:R-:W1:Y:S04]  /*5c30*/  LDCU.64 UR46, c[0x0][0xb28] ;  /* 0x00016500ff2e77ac */ /* 0x000e680008000a00 */
[--C-:B------:R-:W-:Y:S01]  /*5c40*/  IMAD R96, R3, -0x10, R86.reuse ;  /* 0xfffffff003607824 */ /* 0x100fe200078e0256 */
[----:B------:R-:W1:Y:S01]  /*5c50*/  LDCU.128 UR56, c[0x0][0xb10] ;  /* 0x00016200ff3877ac */ /* 0x000e620008000c00 */
[----:B------:R-:W-:Y:S01]  /*5c60*/  IMAD R94, R87, -0x10, R86 ;  /* 0xfffffff0575e7824 */ /* 0x000fe200078e0256 */
[----:B------:R-:W1:Y:S01]  /*5c70*/  LDCU UR60, c[0x0][0x374] ;  /* 0x00006e80ff3c77ac */ /* 0x000e620008000800 */
[----:B------:R-:W-:Y:S01]  /*5c80*/  USHF.R.S32.HI UR52, URZ, 0x7, UR52 ;  /* 0x00000007ff347899 */ /* 0x000fe20008011434 */
[----:B------:R-:W-:Y:S01]  /*5c90*/  UMOV UR53, URZ ;  /* 0x000000ff00357c82 */ /* 0x000fe20008000000 */
[----:B------:R-:W-:Y:S01]  /*5ca0*/  UMOV UR50, URZ ;  /* 0x000000ff00327c82 */ /* 0x000fe20008000000 */
[C---:B---3--:R-:W-:Y:S01]  /*5cb0*/  VIADD R7, R6.reuse, 0x80 ;  /* 0x0000008006077836 */ /* 0x048fe20000000000 */
[----:B------:R-:W-:-:S04]  /*5cc0*/  LOP3.LUT R6, R6, 0xffff, RZ, 0xc0, !PT ;  /* 0x0000ffff06067812 */ /* 0x000fc800078ec0ff */
[----:B------:R-:W-:-:S05]  /*5cd0*/  LOP3.LUT R7, R7, 0xffff, RZ, 0xc0, !PT ;  /* 0x0000ffff07077812 */ /* 0x000fca00078ec0ff */
[----:B-12-4-:R3:W-:Y:S02]  /*5ce0*/  STL.64 [R1], R6 ;  /* 0x0000000601007387 */ /* 0x0167e40000100a00 */
.L_x_127:
[----:B------:R-:W-:Y:S04]  /*5cf0*/  SHF.L.U32 R3, R83, 0x1f, RZ ;  /* 0x0000001f53037819 */ /* 0x000fe800000006ff */
[----:B-1----:R-:W1:Y:S02]  /*5d00*/  SYNCS.PHASECHK.TRANS64.TRYWAIT P0, [UR48+0x110], R3 ;  /* 0x00011003ff0075a7 */ /* 0x002e640008001130 */
[----:B-1-3--:R-:W-:Y:S05]  /*5d10*/  @!P0 BRA `(.L_x_84) ;  /* 0x00000050002c8947 */ /* 0x00afea0003800000 */
.L_x_189:
[----:B---3--:R-:W2:Y:S01]  /*5d20*/  LDS.128 R4, [UR48+0x150] ;  /* 0x00015030ff047984 */ /* 0x008ea20008000c00 */
[----:B------:R-:W-:Y:S01]  /*5d30*/  UIADD3 UR4, UPT, UPT, UR48, 0x118, URZ ;  /* 0x0000011830047890 */ /* 0x000fe2000fffe0ff */
[----:B------:R-:W-:Y:S01]  /*5d40*/  IMAD R2, R36, 0x4, R1 ;  /* 0x0000000424027824 */ /* 0x000fe200078e0201 */
[----:B------:R-:W-:Y:S02]  /*5d50*/  UISETP.GE.AND UP0, UPT, UR39, 0x1, UPT ;  /* 0x000000012700788c */ /* 0x000fe4000bf06270 */
[----:B------:R-:W-:Y:S01]  /*5d60*/  UPRMT UR4, URZ, 0x654, UR4 ;  /* 0x00000654ff047896 */ /* 0x000fe20008000004 */
[----:B------:R-:W-:Y:S01]  /*5d70*/  @!PT LDS RZ, [RZ] ;  /* 0x00000000fffff984 */ /* 0x000fe20000000800 */
[----:B------:R-:W-:Y:S01]  /*5d80*/  @!PT LDS RZ, [RZ] ;  /* 0x00000000fffff984 */ /* 0x000fe20000000800 */
[----:B------:R-:W-:Y:S01]  /*5d90*/  @!PT LDS RZ, [RZ] ;  /* 0x00000000fffff984 */ /* 0x000fe20000000800 */
[----:B------:R-:W-:Y:S01]  /*5da0*/  @!PT LDS RZ, [RZ] ;  /* 0x00000000fffff984 */ /* 0x000fe20000000800 */
[----:B------:R3:W-:Y:S06]  /*5db0*/  MEMBAR.ALL.CTA ;  /* 0x0000000000007992 */ /* 0x0007ec0000008000 */
[----:B---3--:R-:W3:Y:S02]  /*5dc0*/  FENCE.VIEW.ASYNC.S ;  /* 0x00000000000073c6 */ /* 0x008ee40000000000 */
[----:B---3--:R-:W-:Y:S06]  /*5dd0*/  SYNCS.ARRIVE.TRANS64.RED.A1T0 RZ, [UR4], RZ ;  /* 0x000000ffffff79a7 */ /* 0x008fec0008100404 */
[----:B------:R-:W5:Y:S01]  /*5de0*/  LDL R2, [R2] ;  /* 0x0000000002027983 */ /* 0x000f620000100800 */
[----:B--2---:R-:W-:Y:S11]  /*5df0*/  LOP3.LUT P0, RZ, R6, 0x1, RZ, 0xc0, !PT ;  /* 0x0000000106ff7812 */ /* 0x004ff6000780c0ff */
[----:B------:R-:W-:Y:S02]  /*5e00*/  @!UPT UIADD3 URZ, UPT, UPT, URZ, URZ, URZ ;  /* 0x000000fffffff290 */ /* 0x000fe4000fffe0ff */
[----:B------:R-:W-:Y:S01]  /*5e10*/  VOTEU.ANY UP1, P0 ;  /* 0x0000000000ff7886 */ /* 0x000fe20000020100 */
[----:B------:R-:W-:Y:S01]  /*5e20*/  PLOP3.LUT P0, PT, PT, PT, UP1, 0x80, 0x8 ;  /* 0x000000000008781c */ /* 0x000fe20003f0f018 */
[----:B------:R-:W-:Y:S11]  /*5e30*/  UP2UR UR62, UPR, URZ, 0x2 ;  /* 0x00000002ff3e7883 */ /* 0x000ff60008000000 */
[----:B------:R-:W-:Y:S01]  /*5e40*/  @!UPT UIADD3 URZ, UPT, UPT, URZ, URZ, URZ ;  /* 0x000000fffffff290 */ /* 0x000fe2000fffe0ff */
[----:B-1----:R-:W-:Y:S02]  /*5e50*/  @P0 MOV R3, R4 ;  /* 0x0000000400030202 */ /* 0x002fe40000000f00 */
[----:B------:R-:W-:Y:S02]  /*5e60*/  @P0 LOP3.LUT R0, R5, 0xffff, RZ, 0xc0, !PT ;  /* 0x0000ffff05000812 */ /* 0x000fe400078ec0ff */
[----:B------:R-:W-:Y:S02]  /*5e70*/  @P0 R2UR UR5, R3 ;  /* 0x00000000030502ca */ /* 0x000fe400000e0000 */
[----:B------:R-:W-:Y:S01]  /*5e80*/  @P0 R2UR UR4, R0 ;  /* 0x00000000000402ca */ /* 0x000fe200000e0000 */
[----:B------:R-:W-:Y:S05]  /*5e90*/  IMAD.U32 R0, RZ, RZ, UR52 ;  /* 0x00000034ff007e24 */ /* 0x000fea000f8e00ff */
[----:B------:R-:W-:Y:S05]  /*5ea0*/  IABS R3, R0 ;  /* 0x0000000000037213 */ /* 0x000fea0000000000 */
[----:B------:R-:W-:Y:S02]  /*5eb0*/  @UP1 UMOV UR37, UR5 ;  /* 0x0000000500251c82 */ /* 0x000fe40008000000 */
[----:B------:R-:W-:Y:S01]  /*5ec0*/  @UP1 UMOV UR36, UR4 ;  /* 0x0000000400241c82 */ /* 0x000fe20008000000 */
[----:B------:R-:W-:Y:S05]  /*5ed0*/  BRA.U !UP0, `(.L_x_85) ;  /* 0x0000000108cc7547 */ /* 0x000fea000b800000 */
[----:B------:R-:W1:Y:S01]  /*5ee0*/  LDCU UR9, c[0x0][0xb20] ;  /* 0x00016400ff0977ac */ /* 0x000e620008000800 */
[----:B------:R-:W-:Y:S02]  /*5ef0*/  UIMAD.WIDE.U32 UR4, UR60, UR59, URZ ;  /* 0x0000003b3c0472a5 */ /* 0x000fe4000f8e00ff */
[----:B------:R-:W-:Y:S02]  /*5f00*/  UIMAD.WIDE.U32 UR6, UR61, UR56, URZ ;  /* 0x000000383d0672a5 */ /* 0x000fe4000f8e00ff */
[----:B------:R-:W-:Y:S02]  /*5f10*/  UIMAD.WIDE.U32 UR10, UR36, UR59, URZ ;  /* 0x0000003b240a72a5 */ /* 0x000fe4000f8e00ff */
[----:B------:R-:W-:Y:S02]  /*5f20*/  UISETP.NE.AND UP0, UPT, UR58, 0x1, UPT ;  /* 0x000000013a00788c */ /* 0x000fe4000bf05270 */
[----:B------:R-:W-:Y:S02]  /*5f30*/  UISETP.NE.AND UP1, UPT, UR45, 0x1, UPT ;  /* 0x000000012d00788c */ /* 0x000fe4000bf25270 */
[----:B------:R-:W-:Y:S02]  /*5f40*/  UISETP.NE.AND UP2, UPT, UR39, 0x1, UPT ;  /* 0x000000012700788c */ /* 0x000fe4000bf45270 */
[----:B------:R-:W-:Y:S01]  /*5f50*/  UIMAD.WIDE.U32 UR12, UR37, UR56, URZ ;  /* 0x00000038250c72a5 */ /* 0x000fe2000f8e00ff */
[----:B------:R-:W-:Y:S01]  /*5f60*/  UMOV UR4, UR5 ;  /* 0x0000000500047c82 */ /* 0x000fe20008000000 */
[----:B------:R-:W-:Y:S01]  /*5f70*/  UMOV UR6, UR11 ;  /* 0x0000000b00067c82 */ /* 0x000fe20008000000 */
[----:B-1----:R-:W-:Y:S03]  /*5f80*/  USHF.R.U32.HI UR8, URZ, UR9, UR4 ;  /* 0x00000009ff087299 */ /* 0x002fe60008011604 */
[----:B------:R-:W-:Y:S02]  /*5f90*/  UMOV UR4, UR7 ;  /* 0x0000000700047c82 */ /* 0x000fe40008000000 */
[----:B------:R-:W-:Y:S02]  /*5fa0*/  USHF.R.U32.HI UR5, URZ, UR57, UR4 ;  /* 0x00000039ff057299 */ /* 0x000fe40008011604 */
[----:B------:R-:W-:Y:S02]  /*5fb0*/  USEL UR4, UR60, UR8, !UP0 ;  /* 0x000000083c047287 */ /* 0x000fe4000c000000 */
[----:B------:R-:W-:Y:S02]  /*5fc0*/  USHF.R.U32.HI UR8, URZ, UR9, UR6 ;  /* 0x00000009ff087299 */ /* 0x000fe40008011606 */
[----:B------:R-:W-:Y:S02]  /*5fd0*/  UIMAD.WIDE.U32 UR6, UR4, UR46, URZ ;  /* 0x0000002e040672a5 */ /* 0x000fe4000f8e00ff */
[----:B------:R-:W-:Y:S02]  /*5fe0*/  USEL UR9, UR61, UR5, !UP1 ;  /* 0x000000053d097287 */ /* 0x000fe4000c800000 */
[----:B------:R-:W-:Y:S02]  /*5ff0*/  USEL UR8, UR36, UR8, !UP0 ;  /* 0x0000000824087287 */ /* 0x000fe4000c000000 */
[----:B------:R-:W-:Y:S01]  /*6000*/  UIMAD.WIDE.U32 UR10, UR9, UR46, URZ ;  /* 0x0000002e090a72a5 */ /* 0x000fe2000f8e00ff */
[----:B------:R-:W-:Y:S01]  /*6010*/  UMOV UR6, UR7 ;  /* 0x0000000700067c82 */ /* 0x000fe20008000000 */
[----:B------:R-:W-:Y:S01]  /*6020*/  UMOV UR5, UR13 ;  /* 0x0000000d00057c82 */ /* 0x000fe20008000000 */
[----:B------:R-:W-:Y:S02]  /*6030*/  @UP2 USHF.R.U32.HI UR4, URZ, UR47, UR6 ;  /* 0x0000002fff042299 */ /* 0x000fe40008011606 */
[----:B------:R-:W-:Y:S02]  /*6040*/  USHF.R.U32.HI UR5, URZ, UR57, UR5 ;  /* 0x00000039ff057299 */ /* 0x000fe40008011605 */
[----:B------:R-:W-:Y:S02]  /*6050*/  UIMAD UR4, UR39, UR4, URZ ;  /* 0x00000004270472a4 */ /* 0x000fe4000f8e02ff */
[----:B------:R-:W-:Y:S02]  /*6060*/  USEL UR5, UR37, UR5, !UP1 ;  /* 0x0000000525057287 */ /* 0x000fe4000c800000 */
[----:B------:R-:W-:Y:S01]  /*6070*/  UISETP.GE.AND UP0, UPT, UR8, UR4, UPT ;  /* 0x000000040800728c */ /* 0x000fe2000bf06270 */
[----:B------:R-:W-:Y:S01]  /*6080*/  UMOV UR6, UR11 ;  /* 0x0000000b00067c82 */ /* 0x000fe20008000000 */
[----:B------:R-:W-:Y:S02]  /*6090*/  UIMAD.WIDE.U32 UR10, UR8, UR46, URZ ;  /* 0x0000002e080a72a5 */ /* 0x000fe4000f8e00ff */
[----:B------:R-:W-:Y:S04]  /*60a0*/  @UP2 USHF.R.U32.HI UR9, URZ, UR47, UR6 ;  /* 0x0000002fff092299 */ /* 0x000fe80008011606 */
[----:B------:R-:W-:Y:S01]  /*60b0*/  UIMAD UR6, UR39, UR9, URZ ;  /* 0x00000009270672a4 */ /* 0x000fe2000f8e02ff */
[----:B------:R-:W-:Y:S03]  /*60c0*/  UMOV UR4, UR11 ;  /* 0x0000000b00047c82 */ /* 0x000fe60008000000 */
[----:B------:R-:W-:Y:S02]  /*60d0*/  UISETP.GE.OR UP0, UPT, UR5, UR6, UP0 ;  /* 0x000000060500728c */ /* 0x000fe40008706670 */
[----:B------:R-:W-:Y:S02]  /*60e0*/  USHF.R.U32.HI UR4, URZ, UR47, UR4 ;  /* 0x0000002fff047299 */ /* 0x000fe40008011604 */
[----:B------:R-:W-:Y:S02]  /*60f0*/  UIMAD.WIDE.U32 UR6, UR5, UR46, URZ ;  /* 0x0000002e050672a5 */ /* 0x000fe4000f8e00ff */
[----:B------:R-:W-:Y:S02]  /*6100*/  USEL UR11, UR8, UR4, !UP2 ;  /* 0x00000004080b7287 */ /* 0x000fe4000d000000 */
[----:B------:R-:W-:Y:S02]  /*6110*/  UIADD3 UR6, UPT, UPT, -UR5, URZ, URZ ;  /* 0x000000ff05067290 */ /* 0x000fe4000fffe1ff */
[----:B------:R-:W-:Y:S02]  /*6120*/  UIADD3 UR10, UPT, UPT, -UR11, URZ, URZ ;  /* 0x000000ff0b0a7290 */ /* 0x000fe4000fffe1ff */
[----:B------:R-:W-:Y:S02]  /*6130*/  UIMAD UR6, UR45, UR6, UR37 ;  /* 0x000000062d0672a4 */ /* 0x000fe4000f8e0225 */
[----:B------:R-:W-:Y:S01]  /*6140*/  UIMAD UR10, UR39, UR10, UR8 ;  /* 0x0000000a270a72a4 */ /* 0x000fe2000f8e0208 */
[----:B------:R-:W-:Y:S01]  /*6150*/  @!UP0 UMOV UR4, UR7 ;  /* 0x0000000700048c82 */ /* 0x000fe20008000000 */
[----:B------:R-:W-:Y:S02]  /*6160*/  UIADD3 UR7, UPT, UPT, -UR8, URZ, URZ ;  /* 0x000000ff08077290 */ /* 0x000fe4000fffe1ff */
[----:B------:R-:W-:Y:S04]  /*6170*/  @!UP0 USHF.R.U32.HI UR4, URZ, UR47, UR4 ;  /* 0x0000002fff048299 */ /* 0x000fe80008011604 */
[----:B------:R-:W-:Y:S04]  /*6180*/  @!UP0 USEL UR4, UR5, UR4, !UP2 ;  /* 0x0000000405048287 */ /* 0x000fe8000d000000 */
[----:B------:R-:W-:Y:S02]  /*6190*/  @!UP0 UIMAD UR9, UR9, UR10, UR4 ;  /* 0x0000000a090982a4 */ /* 0x000fe4000f8e0204 */
[----:B------:R-:W-:Y:S02]  /*61a0*/  @!UP0 UIADD3 UR10, UPT, UPT, UR11, -UR4, URZ ;  /* 0x800000040b0a8290 */ /* 0x000fe4000fffe0ff */
[----:B------:R-:W-:Y:S02]  /*61b0*/  UIMAD UR4, UR58, UR7, UR36 ;  /* 0x000000073a0472a4 */ /* 0x000fe4000f8e0224 */
[----:B------:R-:W-:Y:S03]  /*61c0*/  @!UP0 UIMAD UR8, UR10, UR39, UR5 ;  /* 0x000000270a0882a4 */ /* 0x000fe6000f8e0205 */
[----:B------:R-:W-:Y:S02]  /*61d0*/  @!UP0 UMOV UR5, UR9 ;  /* 0x0000000900058c82 */ /* 0x000fe40008000000 */
[----:B------:R-:W-:Y:S02]  /*61e0*/  UIMAD UR37, UR5, UR45, UR6 ;  /* 0x0000002d052572a4 */ /* 0x000fe4000f8e0206 */
[----:B------:R-:W-:Y:S11]  /*61f0*/  UIMAD UR36, UR8, UR58, UR4 ;  /* 0x0000003a082472a4 */ /* 0x000ff6000f8e0204 */
[----:B------:R-:W-:Y:S01]  /*6200*/  @!UPT UIADD3 URZ, UPT, UPT, URZ, URZ, URZ ;  /* 0x000000fffffff290 */ /* 0x000fe2000fffe0ff */
.L_x_85:
[----:B------:R-:W1:Y:S01]  /*6210*/  LDCU UR11, c[0x0][0x388] ;  /* 0x00007100ff0b77ac */ /* 0x000e620008000800 */
[----:B------:R-:W-:Y:S01]  /*6220*/  R2UR UR6, R3 ;  /* 0x00000000030672ca */ /* 0x000fe200000e0000 */
[----:B------:R-:W-:Y:S01]  /*6230*/  BSSY.RECONVERGENT B6, `(.L_x_86) ;  /* 0x0000074000067945 */ /* 0x000fe20003800200 */
[----:B------:R-:W-:Y:S01]  /*6240*/  IABS R0, R0 ;  /* 0x0000000000007213 */ /* 0x000fe20000000000 */
[----:B------:R-:W-:Y:S01]  /*6250*/  USHF.L.U32 UR42, UR24, 0x7, URZ ;  /* 0x00000007182a7899 */ /* 0x000fe200080006ff */
[----:B------:R-:W-:Y:S03]  /*6260*/  @P0 SHF.R.U32.HI R4, RZ, 0x10, R5 ;  /* 0x00000010ff040819 */ /* 0x000fe60000011605 */
[----:B------:R-:W-:Y:S01]  /*6270*/  IMAD.MOV R0, RZ, RZ, -R0 ;  /* 0x000000ffff007224 */ /* 0x000fe200078e0a00 */
[----:B------:R-:W-:Y:S02]  /*6280*/  @P0 R2UR UR63, R4 ;  /* 0x00000000043f02ca */ /* 0x000fe400000e0000 */
[----:B------:R-:W-:Y:S02]  /*6290*/  LOP3.LUT P0, RZ, R80, 0x1b0, RZ, 0xc0, !PT ;  /* 0x000001b050ff7812 */ /* 0x000fe4000780c0ff */
[----:B------:R-:W-:Y:S01]  /*62a0*/  R2UR UR9, R0 ;  /* 0x00000000000972ca */ /* 0x000fe200000e0000 */
[----:B------:R-:W2:Y:S10]  /*62b0*/  I2F.RP R9, UR6 ;  /* 0x0000000600097d06 */ /* 0x000eb40008209400 */
[----:B--2---:R-:W2:Y:S02]  /*62c0*/  MUFU.RCP R3, R9 ;  /* 0x0000000900037308 */ /* 0x004ea40000001000 */
[----:B--2---:R-:W-:Y:S08]  /*62d0*/  VIADD R8, R3, 0xffffffe ;  /* 0x0ffffffe03087836 */ /* 0x004ff00000000000 */
[----:B------:R-:W2:Y:S02]  /*62e0*/  F2I.FTZ.U32.TRUNC.NTZ R3, R8 ;  /* 0x0000000800037305 */ /* 0x000ea4000021f000 */
[----:B--2---:R-:W-:Y:S01]  /*62f0*/  R2UR UR5, R3 ;  /* 0x00000000030572ca */ /* 0x004fe200000e0000 */
[----:B------:R-:W-:Y:S05]  /*6300*/  IMAD.U32 R3, RZ, RZ, UR20 ;  /* 0x00000014ff037e24 */ /* 0x000fea000f8e00ff */
[----:B------:R-:W-:Y:S04]  /*6310*/  IABS R3, R3 ;  /* 0x0000000300037213 */ /* 0x000fe80000000000 */
[----:B------:R-:W-:Y:S01]  /*6320*/  R2UR UR8, R3 ;  /* 0x00000000030872ca */ /* 0x000fe200000e0000 */
[----:B-1----:R-:W-:Y:S02]  /*6330*/  IMAD.U32 R3, RZ, RZ, UR11 ;  /* 0x0000000bff037e24 */ /* 0x002fe4000f8e00ff */
[----:B------:R-:W-:Y:S03]  /*6340*/  UIADD3 UR4, UPT, UPT, URZ, -UR5, URZ ;  /* 0x80000005ff047290 */ /* 0x000fe6000fffe0ff */
[----:B------:R-:W-:Y:S01]  /*6350*/  IABS R9, R3 ;  /* 0x0000000300097213 */ /* 0x000fe20000000000 */
[----:B------:R-:W-:Y:S03]  /*6360*/  UIMAD UR7, UR4, UR6, URZ ;  /* 0x00000006040772a4 */ /* 0x000fe6000f8e02ff */
[----:B------:R-:W-:Y:S01]  /*6370*/  UMOV UR4, URZ ;  /* 0x000000ff00047c82 */ /* 0x000fe20008000000 */
[----:B------:R-:W1:Y:S01]  /*6380*/  I2F.RP R0, R9 ;  /* 0x0000000900007306 */ /* 0x000e620000209400 */
[----:B------:R-:W-:Y:S07]  /*6390*/  UIMAD.WIDE.U32 UR4, UR5, UR7, UR4 ;  /* 0x00000007050472a5 */ /* 0x000fee000f8e0004 */
[----:B------:R-:W-:Y:S02]  /*63a0*/  UMOV UR4, UR5 ;  /* 0x0000000500047c82 */ /* 0x000fe40008000000 */
[----:B------:R-:W-:Y:S01]  /*63b0*/  UIMAD.WIDE.U32 UR4, UR4, UR8, URZ ;  /* 0x00000008040472a5 */ /* 0x000fe2000f8e00ff */
[----:B-1----:R-:W1:Y:S06]  /*63c0*/  MUFU.RCP R0, R0 ;  /* 0x0000000000007308 */ /* 0x002e6c0000001000 */
[----:B------:R-:W-:Y:S02]  /*63d0*/  UMOV UR43, UR5 ;  /* 0x00000005002b7c82 */ /* 0x000fe40008000000 */
[----:B------:R-:W-:Y:S04]  /*63e0*/  UIMAD UR4, UR43, UR9, UR8 ;  /* 0x000000092b0472a4 */ /* 0x000fe8000f8e0208 */
[----:B------:R-:W-:Y:S01]  /*63f0*/  UISETP.GT.U32.AND UP0, UPT, UR6, UR4, UPT ;  /* 0x000000040600728c */ /* 0x000fe2000bf04070 */
[----:B-1----:R-:W-:Y:S10]  /*6400*/  VIADD R10, R0, 0xffffffe ;  /* 0x0ffffffe000a7836 */ /* 0x002ff40000000000 */
[----:B------:R-:W-:Y:S02]  /*6410*/  @!UP0 UIADD3 UR4, UPT, UPT, UR4, -UR6, URZ ;  /* 0x8000000604048290 */ /* 0x000fe4000fffe0ff */
[----:B------:R-:W-:Y:S01]  /*6420*/  @!UP0 UIADD3 UR43, UPT, UPT, UR43, 0x1, URZ ;  /* 0x000000012b2b8890 */ /* 0x000fe2000fffe0ff */
[----:B------:R-:W1:Y:S01]  /*6430*/  F2I.FTZ.U32.TRUNC.NTZ R11, R10 ;  /* 0x0000000a000b7305 */ /* 0x000e62000021f000 */
[----:B------:R-:W-:Y:S02]  /*6440*/  UISETP.GE.U32.AND UP2, UPT, UR4, UR6, UPT ;  /* 0x000000060400728c */ /* 0x000fe4000bf46070 */
[----:B------:R-:W-:Y:S02]  /*6450*/  ULOP3.LUT UR4, UR20, UR52, URZ, 0x3c, !UPT ;  /* 0x0000003414047292 */ /* 0x000fe4000f8e3cff */
[----:B------:R-:W-:Y:S02]  /*6460*/  UISETP.NE.AND UP0, UPT, UR52, URZ, UPT ;  /* 0x000000ff3400728c */ /* 0x000fe4000bf05270 */
[----:B------:R-:W-:Y:S05]  /*6470*/  UISETP.GE.AND UP1, UPT, UR4, URZ, UPT ;  /* 0x000000ff0400728c */ /* 0x000fea000bf26270 */
[----:B------:R-:W-:Y:S01]  /*6480*/  @UP2 UIADD3 UR43, UPT, UPT, UR43, 0x1, URZ ;  /* 0x000000012b2b2890 */ /* 0x000fe2000fffe0ff */
[--C-:B-1----:R-:W-:Y:S02]  /*6490*/  IMAD.MOV R8, RZ, RZ, -R11.reuse ;  /* 0x000000ffff087224 */ /* 0x102fe400078e0a0b */
[----:B------:R-:W-:Y:S03]  /*64a0*/  IMAD.MOV.U32 R10, RZ, RZ, RZ ;  /* 0x000000ffff0a7224 */ /* 0x000fe600078e00ff */
[----:B------:R-:W-:Y:S01]  /*64b0*/  @!UP1 UIADD3 UR43, UPT, UPT, -UR43, URZ, URZ ;  /* 0x000000ff2b2b9290 */ /* 0x000fe2000fffe1ff */
[----:B------:R-:W-:Y:S01]  /*64c0*/  IMAD R3, R8, R9, RZ ;  /* 0x0000000908037224 */ /* 0x000fe200078e02ff */
[----:B------:R-:W-:Y:S02]  /*64d0*/  UISETP.NE.AND UP1, UPT, UR38, 0x1, UPT ;  /* 0x000000012600788c */ /* 0x000fe4000bf25270 */
[----:B------:R-:W-:Y:S01]  /*64e0*/  @!UP0 ULOP3.LUT UR43, URZ, UR52, URZ, 0x33, !UPT ;  /* 0x00000034ff2b8292 */ /* 0x000fe2000f8e33ff */
[----:B------:R-:W-:Y:S05]  /*64f0*/  IMAD.HI.U32 R11, R11, R3, R10 ;  /* 0x000000030b0b7227 */ /* 0x000fea00078e000a */
[----:B------:R-:W-:Y:S03]  /*6500*/  MOV R0, UR43 ;  /* 0x0000002b00007c02 */ /* 0x000fe60008000f00 */
[----:B------:R-:W1:Y:S01]  /*6510*/  @!UP1 LDCU.128 UR12, c[0x0][0xb10] ;  /* 0x00016200ff0c97ac */ /* 0x000e620008000c00 */
[----:B------:R-:W-:Y:S05]  /*6520*/  IABS R0, R0 ;  /* 0x0000000000007213 */ /* 0x000fea0000000000 */
[----:B------:R-:W-:Y:S01]  /*6530*/  IMAD.HI.U32 R11, R11, R0, RZ ;  /* 0x000000000b0b7227 */ /* 0x000fe200078e00ff */
[----:B------:R-:W2:Y:S03]  /*6540*/  @!UP1 LDCU UR10, c[0x0][0xb20] ;  /* 0x00016400ff0a97ac */ /* 0x000ea60008000800 */
[----:B------:R-:W-:Y:S01]  /*6550*/  IMAD.MOV R3, RZ, RZ, -R11 ;  /* 0x000000ffff037224 */ /* 0x000fe200078e0a0b */
[----:B------:R-:W3:Y:S03]  /*6560*/  @!UP1 LDCU UR5, c[0x0][0xb0c] ;  /* 0x00016180ff0597ac */ /* 0x000ee60008000800 */
[C---:B------:R-:W-:Y:S01]  /*6570*/  IMAD R0, R9.reuse, R3, R0 ;  /* 0x0000000309007224 */ /* 0x040fe200078e0200 */
[----:B-1----:R-:W-:Y:S04]  /*6580*/  UIMAD.WIDE.U32 UR6, UR36, UR15, URZ ;  /* 0x0000000f240672a5 */ /* 0x002fe8000f8e00ff */
[----:B------:R-:W-:Y:S01]  /*6590*/  ISETP.GT.U32.AND P1, PT, R9, R0, PT ;  /* 0x000000000900720c */ /* 0x000fe20003f24070 */
[----:B------:R-:W-:Y:S02]  /*65a0*/  UIMAD.WIDE.U32 UR8, UR37, UR12, URZ ;  /* 0x0000000c250872a5 */ /* 0x000fe4000f8e00ff */
[----:B------:R-:W-:Y:S02]  /*65b0*/  @!UP1 UISETP.NE.AND UP0, UPT, UR14, 0x1, UPT ;  /* 0x000000010e00988c */ /* 0x000fe4000bf05270 */
[----:B------:R-:W-:Y:S01]  /*65c0*/  ULOP3.LUT UR8, UR43, UR11, URZ, 0x3c, !UPT ;  /* 0x0000000b2b087292 */ /* 0x000fe2000f8e3cff */
[----:B------:R-:W-:Y:S02]  /*65d0*/  @!UP1 UMOV UR6, UR7 ;  /* 0x0000000700069c82 */ /* 0x000fe40008000000 */
[----:B------:R-:W-:Y:S01]  /*65e0*/  @!UP1 UMOV UR4, UR9 ;  /* 0x0000000900049c82 */ /* 0x000fe20008000000 */
[----:B--2---:R-:W-:Y:S02]  /*65f0*/  @!UP1 USHF.R.U32.HI UR6, URZ, UR10, UR6 ;  /* 0x0000000aff069299 */ /* 0x004fe40008011606 */
[----:B---3--:R-:W-:Y:S02]  /*6600*/  @!UP1 UISETP.NE.AND UP2, UPT, UR5, 0x1, UPT ;  /* 0x000000010500988c */ /* 0x008fe4000bf45270 */
[----:B------:R-:W-:Y:S01]  /*6610*/  @!UP1 USHF.R.U32.HI UR4, URZ, UR13, UR4 ;  /* 0x0000000dff049299 */ /* 0x000fe20008011604 */
[----:B------:R-:W-:Y:S01]  /*6620*/  @!P1 IMAD.IADD R0, R0, 0x1, -R9 ;  /* 0x0000000100009824 */ /* 0x000fe200078e0a09 */
[----:B------:R-:W-:Y:S01]  /*6630*/  @!UP1 USEL UR6, UR36, UR6, !UP0 ;  /* 0x0000000624069287 */ /* 0x000fe2000c000000 */
[----:B------:R-:W-:Y:S01]  /*6640*/  @!P1 IADD3 R11, PT, PT, R11, 0x1, RZ ;  /* 0x000000010b0b9810 */ /* 0x000fe20007ffe0ff */
[----:B------:R-:W-:Y:S02]  /*6650*/  @!UP1 USEL UR7, UR37, UR4, !UP2 ;  /* 0x0000000425079287 */ /* 0x000fe4000d000000 */
[----:B------:R-:W-:Y:S01]  /*6660*/  UISETP.GE.AND UP0, UPT, UR8, URZ, UPT ;  /* 0x000000ff0800728c */ /* 0x000fe2000bf06270 */
[----:B------:R-:W-:Y:S01]  /*6670*/  ISETP.GE.U32.AND P2, PT, R0, R9, PT ;  /* 0x000000090000720c */ /* 0x000fe20003f46070 */
[----:B------:R-:W-:Y:S02]  /*6680*/  UISETP.NE.AND UP2, UPT, UR11, URZ, UPT ;  /* 0x000000ff0b00728c */ /* 0x000fe4000bf45270 */
[----:B------:R-:W-:Y:S02]  /*6690*/  @!UP1 UIADD3 UR4, UPT, UPT, -UR7, UR6, URZ ;  /* 0x0000000607049290 */ /* 0x000fe4000fffe1ff */
[----:B------:R-:W-:Y:S02]  /*66a0*/  @!UP1 UIADD3 UR6, UPT, UPT, UR7, -UR6, URZ ;  /* 0x8000000607069290 */ /* 0x000fe4000fffe0ff */
[----:B------:R-:W-:Y:S02]  /*66b0*/  @!UP1 UIMAD UR37, UR4, UR5, UR37 ;  /* 0x00000005042592a4 */ /* 0x000fe4000f8e0225 */
[----:B------:R-:W-:Y:S02]  /*66c0*/  UIADD3 UR4, UPT, UPT, -UR43, URZ, URZ ;  /* 0x000000ff2b047290 */ /* 0x000fe4000fffe1ff */
[----:B------:R-:W-:Y:S02]  /*66d0*/  @!UP1 UIMAD UR36, UR6, UR14, UR36 ;  /* 0x0000000e062492a4 */ /* 0x000fe4000f8e0224 */
[----:B------:R-:W-:Y:S01]  /*66e0*/  UIMAD UR5, UR52, UR4, UR20 ;  /* 0x00000004340572a4 */ /* 0x000fe2000f8e0214 */
[----:B------:R-:W-:Y:S03]  /*66f0*/  @P2 VIADD R11, R11, 0x1 ;  /* 0x000000010b0b2836 */ /* 0x000fe60000000000 */
[----:B------:R-:W-:Y:S02]  /*6700*/  USHF.L.U32 UR51, UR5, 0x7, URZ ;  /* 0x0000000705337899 */ /* 0x000fe400080006ff */
[----:B------:R-:W-:Y:S11]  /*6710*/  R2UR UR44, R11 ;  /* 0x000000000b2c72ca */ /* 0x000ff600000e0000 */
[----:B------:R-:W-:Y:S02]  /*6720*/  @!UPT UIADD3 URZ, UPT, UPT, URZ, URZ, URZ ;  /* 0x000000fffffff290 */ /* 0x000fe4000fffe0ff */
[----:B------:R-:W-:Y:S02]  /*6730*/  @!UP0 UIADD3 UR44, UPT, UPT, -UR44, URZ, URZ ;  /* 0x000000ff2c2c8290 */ /* 0x000fe4000fffe1ff */
[----:B------:R-:W-:Y:S04]  /*6740*/  @!UP2 ULOP3.LUT UR44, URZ, UR11, URZ, 0x33, !UPT ;  /* 0x0000000bff2ca292 */ /* 0x000fe8000f8e33ff */
[----:B------:R-:W-:Y:S04]  /*6750*/  UIADD3 UR4, UPT, UPT, -UR44, URZ, URZ ;  /* 0x000000ff2c047290 */ /* 0x000fe8000fffe1ff */
[----:B------:R-:W-:Y:S01]  /*6760*/  UIMAD UR43, UR11, UR4, UR43 ;  /* 0x000000040b2b72a4 */ /* 0x000fe2000f8e022b */
[----:B------:R-:W-:Y:S11]  /*6770*/  @!P0 BRA `(.L_x_87) ;  /* 0x00000000007c8947 */ /* 0x000ff60003800000 */
[----:B------:R-:W1:Y:S01]  /*6780*/  LDCU.64 UR8, c[0x4][0x80] ;  /* 0x01001000ff0877ac */ /* 0x000e620008000a00 */
[----:B------:R-:W-:Y:S01]  /*6790*/  MOV R16, 0x0 ;  /* 0x0000000000107802 */ /* 0x000fe20000000f00 */
[----:B------:R-:W-:Y:S02]  /*67a0*/  HFMA2 R12, -RZ, RZ, 0, 5.9604644775390625e-08 ;  /* 0x00000001ff0c7431 */ /* 0x000fe400000001ff */
[----:B------:R-:W-:Y:S01]  /*67b0*/  IMAD.MOV.U32 R8, RZ, RZ, 0x70 ;  /* 0x00000070ff087424 */ /* 0x000fe200078e00ff */
[----:B------:R2:W3:Y:S01]  /*67c0*/  LDC.64 R14, c[0x4][R16] ;  /* 0x01000000100e7b82 */ /* 0x0004e20000000a00 */
[----:B------:R-:W4:Y:S01]  /*67d0*/  LDCU.64 UR6, c[0x4][0x88] ;  /* 0x01001100ff0677ac */ /* 0x000f220008000a00 */
[----:B------:R-:W-:Y:S01]  /*67e0*/  IMAD.MOV.U32 R13, RZ, RZ, RZ ;  /* 0x000000ffff0d7224 */ /* 0x000fe200078e00ff */
[----:B------:R-:W2:Y:S01]  /*67f0*/  LDCU.64 UR4, c[0x4][0x8] ;  /* 0x01000100ff0477ac */ /* 0x000ea20008000a00 */
[----:B-1----:R-:W-:Y:S01]  /*6800*/  MOV R5, UR9 ;  /* 0x0000000900057c02 */ /* 0x002fe20008000f00 */
[----:B------:R-:W-:Y:S01]  /*6810*/  IMAD.U32 R4, RZ, RZ, UR8 ;  /* 0x00000008ff047e24 */ /* 0x000fe2000f8e00ff */
[----:B----4-:R-:W-:Y:S01]  /*6820*/  MOV R7, UR7 ;  /* 0x0000000700077c02 */ /* 0x010fe20008000f00 */
[----:B------:R-:W-:Y:S01]  /*6830*/  IMAD.U32 R6, RZ, RZ, UR6 ;  /* 0x00000006ff067e24 */ /* 0x000fe2000f8e00ff */
[----:B--2---:R-:W-:Y:S01]  /*6840*/  MOV R11, UR5 ;  /* 0x00000005000b7c02 */ /* 0x004fe20008000f00 */
[----:B------:R-:W-:Y:S02]  /*6850*/  IMAD.U32 R10, RZ, RZ, UR4 ;  /* 0x00000004ff0a7e24 */ /* 0x000fe4000f8e00ff */
[----:B------:R-:W-:Y:S07]  /*6860*/  LEPC R20, `(.L_x_88) ;  /* 0x000000001014794e */ /* 0x000fee0000000000 */
[----:B---3-5:R-:W-:Y:S05]  /*6870*/  CALL.ABS.NOINC R14 ;  /* 0x000000000e007343 */ /* 0x028fea0003c00000 */
.L_x_88:
[----:B------:R-:W1:Y:S01]  /*6880*/  LDCU.64 UR8, c[0x4][0x80] ;  /* 0x01001000ff0877ac */ /* 0x000e620008000a00 */
[----:B------:R-:W2:Y:S01]  /*6890*/  LDC.64 R16, c[0x4][R16] ;  /* 0x0100000010107b82 */ /* 0x000ea20000000a00 */
[----:B------:R-:W-:Y:S02]  /*68a0*/  HFMA2 R12, -RZ, RZ, 0, 5.9604644775390625e-08 ;  /* 0x00000001ff0c7431 */ /* 0x000fe400000001ff */
[----:B------:R-:W-:Y:S02]  /*68b0*/  IMAD.MOV.U32 R8, RZ, RZ, 0x70 ;  /* 0x00000070ff087424 */ /* 0x000fe400078e00ff */
[----:B------:R-:W-:Y:S01]  /*68c0*/  IMAD.MOV.U32 R13, RZ, RZ, RZ ;  /* 0x000000ffff0d7224 */ /* 0x000fe200078e00ff */
[----:B------:R-:W3:Y:S01]  /*68d0*/  LDCU.64 UR6, c[0x4][0x88] ;  /* 0x01001100ff0677ac */ /* 0x000ee20008000a00 */
[----:B------:R-:W4:Y:S01]  /*68e0*/  LDCU.64 UR4, c[0x4][0x8] ;  /* 0x01000100ff0477ac */ /* 0x000f220008000a00 */
[----:B-1----:R-:W-:Y:S02]  /*68f0*/  MOV R4, UR8 ;  /* 0x0000000800047c02 */ /* 0x002fe40008000f00 */
[----:B------:R-:W-:Y:S02]  /*6900*/  MOV R5, UR9 ;  /* 0x0000000900057c02 */ /* 0x000fe40008000f00 */
[----:B---3--:R-:W-:Y:S01]  /*6910*/  MOV R7, UR7 ;  /* 0x0000000700077c02 */ /* 0x008fe20008000f00 */
[----:B------:R-:W-:Y:S01]  /*6920*/  IMAD.U32 R6, RZ, RZ, UR6 ;  /* 0x00000006ff067e24 */ /* 0x000fe2000f8e00ff */
[----:B----4-:R-:W-:Y:S01]  /*6930*/  MOV R11, UR5 ;  /* 0x00000005000b7c02 */ /* 0x010fe20008000f00 */
[----:B------:R-:W-:Y:S02]  /*6940*/  IMAD.U32 R10, RZ, RZ, UR4 ;  /* 0x00000004ff0a7e24 */ /* 0x000fe4000f8e00ff */
[----:B------:R-:W-:Y:S07]  /*6950*/  LEPC R20, `(.L_x_87) ;  /* 0x000000001014794e */ /* 0x000fee0000000000 */
[----:B--2---:R-:W-:Y:S05]  /*6960*/  CALL.ABS.NOINC R16 ;  /* 0x0000000010007343 */ /* 0x004fea0003c00000 */
.L_x_87:
[----:B------:R-:W-:Y:S05]  /*6970*/  BSYNC.RECONVERGENT B6 ;  /* 0x0000000000067941 */ /* 0x000fea0003800200 */
.L_x_86:
[----:B------:R-:W-:Y:S02]  /*6980*/  R2UR UR6, R93 ;  /* 0x000000005d0672ca */ /* 0x000fe400000e0000 */
[----:B------:R-:W-:Y:S02]  /*6990*/  R2UR UR5, R92 ;  /* 0x000000005c0572ca */ /* 0x000fe400000e0000 */
[----:B------:R-:W-:Y:S02]  /*69a0*/  R2UR UR4, R91 ;  /* 0x000000005b0472ca */ /* 0x000fe400000e0000 */
[----:B------:R-:W-:Y:S02]  /*69b0*/  ISETP.NE.U32.AND P4, PT, R78, RZ, PT ;  /* 0x000000ff4e00720c */ /* 0x000fe40003f85070 */
[----:B------:R-:W-:Y:S02]  /*69c0*/  ISETP.NE.U32.AND P2, PT, RZ, UR54, PT ;  /* 0x00000036ff007c0c */ /* 0x000fe4000bf45070 */
[----:B------:R-:W-:Y:S02]  /*69d0*/  ISETP.NE.AND.EX P4, PT, R79, RZ, PT, P4 ;  /* 0x000000ff4f00720c */ /* 0x000fe40003f85340 */
[----:B------:R-:W-:Y:S01]  /*69e0*/  ISETP.NE.AND.EX P2, PT, RZ, UR55, PT, P2 ;  /* 0x00000037ff007c0c */ /* 0x000fe2000bf45320 */
[----:B------:R-:W-:Y:S02]  /*69f0*/  UISETP.NE.AND UP2, UPT, UR6, URZ, UPT ;  /* 0x000000ff0600728c */ /* 0x000fe4000bf45270 */
[----:B------:R-:W-:Y:S04]  /*6a00*/  UISETP.NE.U32.AND UP0, UPT, UR5, URZ, UPT ;  /* 0x000000ff0500728c */ /* 0x000fe8000bf05070 */
[----:B------:R-:W-:Y:S01]  /*6a10*/  UISETP.NE.AND.EX UP1, UPT, UR4, URZ, UPT, UP0 ;  /* 0x000000ff0400728c */ /* 0x000fe2000bf25300 */
[----:B------:R-:W-:Y:S01]  /*6a20*/  PLOP3.LUT P1, PT, PT, PT, UP2, 0x80, 0x8 ;  /* 0x000000000008781c */ /* 0x000fe20003f2f028 */
[----:B------:R-:W-:Y:S03]  /*6a30*/  UPLOP3.LUT UP0, UPT, UPT, UPT, UPT, 0x40, 0x4 ;  /* 0x000000000004789c */ /* 0x000fe60003f0e870 */
[----:B------:R-:W-:Y:S06]  /*6a40*/  @UP2 UPLOP3.LUT UP0, UPT, UPT, UPT, UP1, 0x80, 0x8 ;  /* 0x000000000008289c */ /* 0x000fec0003f0f010 */
[----:B------:R-:W-:Y:S01]  /*6a50*/  PLOP3.LUT P0, PT, PT, PT, UP0, 0x80, 0x8 ;  /* 0x000000000008781c */ /* 0x000fe20003f0f008 */
[----:B------:R-:W-:Y:S01]  /*6a60*/  @!UPT UIADD3 URZ, UPT, UPT, URZ, URZ, URZ ;  /* 0x000000fffffff290 */ /* 0x000fe2000fffe0ff */
[----:B------:R-:W-:Y:S11]  /*6a70*/  BRA.U !UP1, `(.L_x_89) ;  /* 0x0000000109407547 */ /* 0x000ff6000b800000 */
[----:B------:R-:W-:Y:S01]  /*6a80*/  UISETP.NE.U32.AND UP0, UPT, UR54, URZ, UPT ;  /* 0x000000ff3600728c */ /* 0x000fe2000bf05070 */
[----:B------:R-:W-:Y:S01]  /*6a90*/  R2UR UR6, R92 ;  /* 0x000000005c0672ca */ /* 0x000fe200000e0000 */
[----:B------:R-:W1:Y:S01]  /*6aa0*/  LDCU.64 UR8, c[0x0][0x358] ;  /* 0x00006b00ff0877ac */ /* 0x000e620008000a00 */
[----:B------:R-:W-:Y:S02]  /*6ab0*/  HFMA2 R89, -RZ, RZ, 0, 5.9604644775390625e-08 ;  /* 0x00000001ff597431 */ /* 0x000fe400000001ff */
[----:B------:R-:W-:Y:S01]  /*6ac0*/  IMAD.MOV.U32 R0, RZ, RZ, 0x1 ;  /* 0x00000001ff007424 */ /* 0x000fe200078e00ff */
[----:B------:R-:W-:Y:S06]  /*6ad0*/  UISETP.NE.AND.EX UP0, UPT, UR55, URZ, UPT, UP0 ;  /* 0x000000ff3700728c */ /* 0x000fec000bf05300 */
[----:B------:R-:W-:Y:S05]  /*6ae0*/  PLOP3.LUT P3, PT, PT, PT, UP0, 0x80, 0x8 ;  /* 0x000000000008781c */ /* 0x000fea0003f6f008 */
[----:B------:R-:W2:Y:S01]  /*6af0*/  @UP0 LDCU.64 UR4, c[0x0][0x888] ;  /* 0x00011100ff0407ac */ /* 0x000ea20008000a00 */
[----:B------:R-:W-:Y:S07]  /*6b00*/  @UP0 UIMAD UR6, UR49, UR6, URZ ;  /* 0x00000006310602a4 */ /* 0x000fee000f8e02ff */
[----:B------:R-:W-:Y:S01]  /*6b10*/  @!P3 PRMT R89, R0, 0x7610, R89 ;  /* 0x000076100059b816 */ /* 0x000fe20000000059 */
[----:B--2---:R-:W-:Y:S06]  /*6b20*/  @UP0 UIMAD.WIDE UR4, UR6, 0x4, UR4 ;  /* 0x00000004060408a5 */ /* 0x004fec000f8e0204 */
[----:B------:R-:W-:Y:S02]  /*6b30*/  IMAD.U32 R4, RZ, RZ, UR4 ;  /* 0x00000004ff047e24 */ /* 0x000fe4000f8e00ff */
[----:B------:R-:W-:Y:S03]  /*6b40*/  IMAD.U32 R5, RZ, RZ, UR5 ;  /* 0x00000005ff057e24 */ /* 0x000fe6000f8e00ff */
[----:B------:R-:W2:Y:S02]  /*6b50*/  @!UP0 LDCU UR4, c[0x0][0x880] ;  /* 0x00011000ff0487ac */ /* 0x000ea40008000800 */
[----:B-1---5:R1:W5:Y:S02]  /*6b60*/  @P3 LDG.E R41, desc[UR8][R4.64] ;  /* 0x0000000804293981 */ /* 0x022364000c1e1900 */
[----:B-12---:R-:W-:Y:S02]  /*6b70*/  @!P3 MOV R41, UR4 ;  /* 0x000000040029bc02 */ /* 0x006fe40008000f00 */
.L_x_89:
[----:B------:R-:W-:Y:S05]  /*6b80*/  @!P4 BRA `(.L_x_90) ;  /* 0x000000000024c947 */ /* 0x000fea0003800000 */
[----:B------:R-:W-:Y:S01]  /*6b90*/  ISETP.NE.U32.AND P3, PT, R76, RZ, PT ;  /* 0x000000ff4c00720c */ /* 0x000fe20003f65070 */
[----:B------:R-:W1:Y:S03]  /*6ba0*/  LDCU.64 UR4, c[0x0][0x358] ;  /* 0x00006b00ff0477ac */ /* 0x000e660008000a00 */
[----:B------:R-:W-:Y:S11]  /*6bb0*/  ISETP.NE.AND.EX P3, PT, R77, RZ, PT, P3 ;  /* 0x000000ff4d00720c */ /* 0x000ff60003f65330 */
[----:B------:R-:W-:Y:S02]  /*6bc0*/  @!UPT UIADD3 URZ, UPT, UPT, URZ, URZ, URZ ;  /* 0x000000fffffff290 */ /* 0x000fe4000fffe0ff */
[----:B------:R-:W2:Y:S01]  /*6bd0*/  @P3 LDC.64 R4, c[0x0][0x8a8] ;  /* 0x00022a00ff043b82 */ /* 0x000ea20000000a00 */
[----:B------:R-:W-:Y:S04]  /*6be0*/  @P3 IMAD R0, R78, UR49, RZ ;  /* 0x000000314e003c24 */ /* 0x000fe8000f8e02ff */
[----:B--2---:R-:W-:Y:S05]  /*6bf0*/  @P3 IMAD.WIDE R4, R0, 0x4, R4 ;  /* 0x0000000400043825 */ /* 0x004fea00078e0204 */
[----:B-1---5:R1:W5:Y:S02]  /*6c00*/  @P3 LDG.E R38, desc[UR4][R4.64] ;  /* 0x0000000404263981 */ /* 0x022364000c1e1900 */
[----:B-1----:R-:W2:Y:S02]  /*6c10*/  @!P3 LDC R38, c[0x0][0x8a0] ;  /* 0x00022800ff26bb82 */ /* 0x002ea40000000800 */
.L_x_90:
[----:B-----5:R-:W-:Y:S01]  /*6c20*/  FSETP.NEU.AND P3, PT, R41, RZ, PT ;  /* 0x000000ff2900720b */ /* 0x020fe20003f6d000 */
[----:B------:R-:W-:Y:S01]  /*6c30*/  BSSY B1, `(.L_x_91) ;  /* 0x0000039000017945 */ /* 0x000fe20003800000 */
[----:B------:R-:W-:Y:S01]  /*6c40*/  SEL R4, RZ, 0xffffffff, P2 ;  /* 0xffffffffff047807 */ /* 0x000fe20001000000 */
[----:B------:R-:W-:Y:S01]  /*6c50*/  IMAD.MOV.U32 R46, RZ, RZ, 0x1 ;  /* 0x00000001ff2e7424 */ /* 0x000fe200078e00ff */
[----:B------:R-:W-:Y:S01]  /*6c60*/  @P1 LOP3.LUT P2, RZ, R89, 0xff, RZ, 0xc0, !PT ;  /* 0x000000ff59ff1812 */ /* 0x000fe2000784c0ff */
[----:B------:R-:W-:Y:S01]  /*6c70*/  IMAD.IADD R39, R37, 0x1, R2 ;  /* 0x0000000125277824 */ /* 0x000fe200078e0202 */
[----:B------:R-:W-:Y:S01]  /*6c80*/  @P1 SEL R3, RZ, 0xffffffff, P3 ;  /* 0xffffffffff031807 */ /* 0x000fe20001800000 */
[----:B------:R-:W-:Y:S01]  /*6c90*/  IMAD R98, R87, -0x10, R96 ;  /* 0xfffffff057627824 */ /* 0x000fe200078e0260 */
[----:B------:R-:W-:Y:S01]  /*6ca0*/  LOP3.LUT R85, R85, 0x1, RZ, 0x3c, !PT ;  /* 0x0000000155557812 */ /* 0x000fe200078e3cff */
[----:B------:R-:W-:Y:S01]  /*6cb0*/  IMAD.MOV.U32 R47, RZ, RZ, RZ ;  /* 0x000000ffff2f7224 */ /* 0x000fe200078e00ff */
[----:B------:R-:W-:Y:S02]  /*6cc0*/  @P0 SEL R3, R4, R3, !P2 ;  /* 0x0000000304030207 */ /* 0x000fe40005000000 */
[----:B------:R-:W-:Y:S02]  /*6cd0*/  CS2R R74, SRZ ;  /* 0x00000000004a7805 */ /* 0x000fe4000001ff00 */
[----:B------:R-:W-:Y:S02]  /*6ce0*/  LEA R99, R36, UR48, 0x3 ;  /* 0x0000003024637c11 */ /* 0x000fe4000f8e18ff */
[----:B------:R-:W-:Y:S02]  /*6cf0*/  CS2R R72, SRZ ;  /* 0x0000000000487805 */ /* 0x000fe4000001ff00 */
[----:B------:R-:W-:Y:S02]  /*6d00*/  @P1 LOP3.LUT R3, R3, 0x1, RZ, 0xc0, !PT ;  /* 0x0000000103031812 */ /* 0x000fe400078ec0ff */
[----:B------:R-:W-:Y:S02]  /*6d10*/  CS2R R66, SRZ ;  /* 0x0000000000427805 */ /* 0x000fe4000001ff00 */
[----:B------:R-:W-:Y:S02]  /*6d20*/  SHF.L.U32 R0, R84, 0x1f, RZ ;  /* 0x0000001f54007819 */ /* 0x000fe400000006ff */
[----:B------:R-:W-:Y:S02]  /*6d30*/  CS2R R64, SRZ ;  /* 0x0000000000407805 */ /* 0x000fe4000001ff00 */
[----:B------:R-:W-:Y:S02]  /*6d40*/  ISETP.NE.U32.OR P5, PT, R3, 0x1, !P1 ;  /* 0x000000010300780c */ /* 0x000fe40004fa5470 */
[----:B------:R-:W-:Y:S02]  /*6d50*/  CS2R R58, SRZ ;  /* 0x00000000003a7805 */ /* 0x000fe4000001ff00 */
[----:B------:R-:W-:Y:S02]  /*6d60*/  PLOP3.LUT P2, PT, PT, PT, UP1, 0x80, 0x8 ;  /* 0x000000000008781c */ /* 0x000fe40003f4f018 */
[----:B------:R-:W-:Y:S02]  /*6d70*/  CS2R R56, SRZ ;  /* 0x0000000000387805 */ /* 0x000fe4000001ff00 */
[----:B------:R-:W-:Y:S02]  /*6d80*/  LOP3.LUT P4, R95, R89, 0xff, RZ, 0xc0, !PT ;  /* 0x000000ff595f7812 */ /* 0x000fe4000788c0ff */
[----:B------:R-:W-:Y:S02]  /*6d90*/  CS2R R50, SRZ ;  /* 0x0000000000327805 */ /* 0x000fe4000001ff00 */
[----:B------:R-:W-:Y:S02]  /*6da0*/  SEL R3, RZ, 0xffffffff, P3 ;  /* 0xffffffffff037807 */ /* 0x000fe40001800000 */
[----:B------:R-:W-:Y:S02]  /*6db0*/  CS2R R48, SRZ ;  /* 0x0000000000307805 */ /* 0x000fe4000001ff00 */
[----:B------:R-:W-:Y:S02]  /*6dc0*/  P2R R97, PR, RZ, 0x20 ;  /* 0x00000020ff617803 */ /* 0x000fe40000000000 */
[----:B------:R-:W-:Y:S02]  /*6dd0*/  @P5 SHF.L.U32 R5, R85, 0x1f, RZ ;  /* 0x0000001f55055819 */ /* 0x000fe400000006ff */
[----:B------:R-:W-:Y:S02]  /*6de0*/  @P2 SEL R3, R4, R3, !P4 ;  /* 0x0000000304032207 */ /* 0x000fe40006000000 */
[----:B------:R-:W1:Y:S02]  /*6df0*/  @P5 SYNCS.PHASECHK.TRANS64.TRYWAIT P1, [UR48+0xc0], R5 ;  /* 0x0000c005ff0055a7 */ /* 0x000e640008021130 */
[----:B------:R-:W-:Y:S04]  /*6e00*/  LOP3.LUT R3, R3, 0x1, RZ, 0xc0, !PT ;  /* 0x0000000103037812 */ /* 0x000fe800078ec0ff */
[----:B------:R-:W-:Y:S04]  /*6e10*/  ISETP.NE.U32.AND P2, PT, R3, 0x1, PT ;  /* 0x000000010300780c */ /* 0x000fe80003f45070 */
[----:B------:R-:W-:Y:S01]  /*6e20*/  P2R R60, PR, RZ, 0x4 ;  /* 0x00000004ff3c7803 */ /* 0x000fe20000000000 */
[----:B------:R3:W4:Y:S01]  /*6e30*/  SYNCS.PHASECHK.TRANS64.TRYWAIT P0, [R99+URZ+0x120], R0 ;  /* 0x00012000630075a7 */ /* 0x00072200080011ff */
[----:B-1----:R-:W-:Y:S01]  /*6e40*/  @P5 SEL R46, RZ, 0x1, !P1 ;  /* 0x00000001ff2e5807 */ /* 0x002fe20004800000 */
[----:B---3--:R-:W-:Y:S06]  /*6e50*/  @!P5 BRA `(.L_x_92) ;  /* 0x000000000058d947 */ /* 0x008fec0003800000 */
[----:B------:R-:W-:Y:S01]  /*6e60*/  IMAD.MOV.U32 R75, RZ, RZ, RZ ;  /* 0x000000ffff4b7224 */ /* 0x000fe200078e00ff */
[----:B------:R-:W-:Y:S01]  /*6e70*/  ISETP.NE.AND P1, PT, R46, RZ, PT ;  /* 0x000000ff2e00720c */ /* 0x000fe20003f25270 */
[----:B------:R-:W-:Y:S01]  /*6e80*/  BSSY B0, `(.L_x_93) ;  /* 0x000000c000007945 */ /* 0x000fe20003800000 */
[----:B------:R-:W-:Y:S02]  /*6e90*/  CS2R R50, SRZ ;  /* 0x0000000000327805 */ /* 0x000fe4000001ff00 */
[----:B------:R-:W-:Y:S02]  /*6ea0*/  CS2R R48, SRZ ;  /* 0x0000000000307805 */ /* 0x000fe4000001ff00 */
[----:B------:R-:W-:Y:S02]  /*6eb0*/  CS2R R58, SRZ ;  /* 0x00000000003a7805 */ /* 0x000fe4000001ff00 */
[----:B------:R-:W-:Y:S02]  /*6ec0*/  CS2R R56, SRZ ;  /* 0x0000000000387805 */ /* 0x000fe4000001ff00 */
[----:B------:R-:W-:Y:S02]  /*6ed0*/  CS2R R66, SRZ ;  /* 0x0000000000427805 */ /* 0x000fe4000001ff00 */
[----:B------:R-:W-:Y:S02]  /*6ee0*/  CS2R R64, SRZ ;  /* 0x0000000000407805 */ /* 0x000fe4000001ff00 */
[----:B------:R-:W-:Y:S01]  /*6ef0*/  CS2R R72, SRZ ;  /* 0x0000000000487805 */ /* 0x000fe2000001ff00 */
[----:B------:R-:W-:Y:S06]  /*6f00*/  @P1 BRA `(.L_x_94) ;  /* 0x00000000000c1947 */ /* 0x000fec0003800000 */
[----:B------:R-:W-:Y:S04]  /*6f10*/  SHF.L.U32 R3, R85, 0x1f, RZ ;  /* 0x0000001f55037819 */ /* 0x000fe800000006ff */
[----:B------:R-:W1:Y:S02]  /*6f20*/  SYNCS.PHASECHK.TRANS64.TRYWAIT P1, [UR48+0xc0], R3 ;  /* 0x0000c003ff0075a7 */ /* 0x000e640008021130 */
[----:B-1----:R-:W-:Y:S05]  /*6f30*/  @!P1 BRA `(.L_x_95) ;  /* 0x0000003c00bc9947 */ /* 0x002fea0003800000 */
.L_x_94:
[----:B------:R-:W-:Y:S05]  /*6f40*/  BSYNC B0 ;  /* 0x0000000000007941 */ /* 0x000fea0003800000 */
.L_x_93:
[----:B------:R-:W-:Y:S01]  /*6f50*/  ISETP.NE.AND P1, PT, R60, RZ, PT ;  /* 0x000000ff3c00720c */ /* 0x000fe20003f25270 */
[----:B------:R-:W-:Y:S11]  /*6f60*/  HFMA2 R47, -RZ, RZ, 0, 5.9604644775390625e-08 ;  /* 0x00000001ff2f7431 */ /* 0x000ff600000001ff */
[----:B------:R-:W-:Y:S01]  /*6f70*/  @!UPT UIADD3 URZ, UPT, UPT, URZ, URZ, URZ ;  /* 0x000000fffffff290 */ /* 0x000fe2000fffe0ff */
[----:B------:R3:W1:Y:S04]  /*6f80*/  @P1 LDS.128 R48, [R86] ;  /* 0x0000000056301984 */ /* 0x0006680000000c00 */
[----:B------:R3:W1:Y:S04]  /*6f90*/  @P1 LDS.128 R56, [R96+0x10] ;  /* 0x0000100060381984 */ /* 0x0006680000000c00 */
[----:B------:R3:W1:Y:S04]  /*6fa0*/  @P1 LDS.128 R64, [R94+0x20] ;  /* 0x000020005e401984 */ /* 0x0006680000000c00 */
[----:B------:R3:W1:Y:S02]  /*6fb0*/  @P1 LDS.128 R72, [R98+0x30] ;  /* 0x0000300062481984 */ /* 0x0006640000000c00 */
.L_x_92:
[----:B------:R-:W-:Y:S05]  /*6fc0*/  BSYNC B1 ;  /* 0x0000000000017941 */ /* 0x000fea0003800000 */
.L_x_91:
[----:B-1----:R-:W-:Y:S04]  /*6fd0*/  SHF.R.U32.HI R3, RZ, 0x15, R39 ;  /* 0x00000015ff037819 */ /* 0x002fe80000011627 */
[----:B------:R-:W-:Y:S01]  /*6fe0*/  LOP3.LUT P1, RZ, R3, 0x3, R90, 0x48, !PT ;  /* 0x0000000303ff7812 */ /* 0x000fe2000782485a */
[----:B------:R-:W-:Y:S01]  /*6ff0*/  @!UPT UIADD3 URZ, UPT, UPT, URZ, URZ, URZ ;  /* 0x000000fffffff290 */ /* 0x000fe2000fffe0ff */
[----:B----4-:R-:W-:Y:S11]  /*7000*/  @P0 BRA `(.L_x_96) ;  /* 0x0000000000080947 */ /* 0x010ff60003800000 */
[----:B------:R-:W1:Y:S02]  /*7010*/  SYNCS.PHASECHK.TRANS64.TRYWAIT P0, [R99+URZ+0x120], R0 ;  /* 0x00012000630075a7 */ /* 0x000e6400080011ff */
[----:B-1----:R-:W-:Y:S05]  /*7020*/  @!P0 BRA `(.L_x_97) ;  /* 0x0000003c00988947 */ /* 0x002fea0003800000 */
.L_x_96:
[----:B------:R-:W-:Y:S05]  /*7030*/  @!P1 BRA `(.L_x_98) ;  /* 0x0000000000409947 */ /* 0x000fea0003800000 */
[----:B------:R-:W4:Y:S01]  /*7040*/  LDCU.64 UR8, c[0x4][0x70] ;  /* 0x01000e00ff0877ac */ /* 0x000f220008000a00 */
[----:B------:R-:W-:Y:S01]  /*7050*/  MOV R3, 0x0 ;  /* 0x0000000000037802 */ /* 0x000fe20000000f00 */
[----:B------:R-:W-:Y:S02]  /*7060*/  HFMA2 R12, -RZ, RZ, 0, 5.9604644775390625e-08 ;  /* 0x00000001ff0c7431 */ /* 0x000fe400000001ff */
[----:B------:R-:W-:Y:S02]  /*7070*/  IMAD.MOV.U32 R8, RZ, RZ, 0x192 ;  /* 0x00000192ff087424 */ /* 0x000fe400078e00ff */
[----:B------:R-:W-:Y:S01]  /*7080*/  IMAD.MOV.U32 R13, RZ, RZ, RZ ;  /* 0x000000ffff0d7224 */ /* 0x000fe200078e00ff */
[----:B------:R-:W5:Y:S01]  /*7090*/  LDCU.64 UR6, c[0x4][0x78] ;  /* 0x01000f00ff0677ac */ /* 0x000f620008000a00 */
[----:B------:R-:W1:Y:S01]  /*70a0*/  LDC.64 R2, c[0x4][R3] ;  /* 0x0100000003027b82 */ /* 0x000e620000000a00 */
[----:B------:R-:W2:Y:S01]  /*70b0*/  LDCU.64 UR4, c[0x4][0x10] ;  /* 0x01000200ff0477ac */ /* 0x000ea20008000a00 */
[----:B----4-:R-:W-:Y:S01]  /*70c0*/  MOV R5, UR9 ;  /* 0x0000000900057c02 */ /* 0x010fe20008000f00 */
[----:B------:R-:W-:Y:S01]  /*70d0*/  IMAD.U32 R4, RZ, RZ, UR8 ;  /* 0x00000008ff047e24 */ /* 0x000fe2000f8e00ff */
[----:B-----5:R-:W-:Y:S01]  /*70e0*/  MOV R7, UR7 ;  /* 0x0000000700077c02 */ /* 0x020fe20008000f00 */
[----:B------:R-:W-:Y:S01]  /*70f0*/  IMAD.U32 R6, RZ, RZ, UR6 ;  /* 0x00000006ff067e24 */ /* 0x000fe2000f8e00ff */
[----:B--2---:R-:W-:Y:S01]  /*7100*/  MOV R11, UR5 ;  /* 0x00000005000b7c02 */ /* 0x004fe20008000f00 */
[----:B------:R-:W-:Y:S02]  /*7110*/  IMAD.U32 R10, RZ, RZ, UR4 ;  /* 0x00000004ff0a7e24 */ /* 0x000fe4000f8e00ff */
[----:B------:R-:W-:Y:S07]  /*7120*/  LEPC R20, `(.L_x_98) ;  /* 0x000000001014794e */ /* 0x000fee0000000000 */
[----:B-1-3--:R-:W-:Y:S05]  /*7130*/  CALL.ABS.NOINC R2 ;  /* 0x0000000002007343 */ /* 0x00afea0003c00000 */
.L_x_98:
[----:B------:R-:W-:Y:S05]  /*7140*/  WARPSYNC.ALL ;  /* 0x0000000000007948 */ /* 0x000fea0003800000 */
[----:B------:R-:W-:Y:S01]  /*7150*/  R2UR UR4, R39 ;  /* 0x00000000270472ca */ /* 0x000fe200000e0000 */
[--C-:B------:R-:W-:Y:S01]  /*7160*/  HADD2.F32 R40, -RZ, R48.reuse.H0_H0 ;  /* 0x20000030ff287230 */ /* 0x100fe20000004100 */
[----:B------:R-:W-:Y:S01]  /*7170*/  ISETP.NE.AND P0, PT, R88, RZ, PT ;  /* 0x000000ff5800720c */ /* 0x000fe20003f05270 */
[----:B------:R-:W-:Y:S01]  /*7180*/  HADD2.F32 R43, -RZ, R48.H1_H1 ;  /* 0x30000030ff2b7230 */ /* 0x000fe20000004100 */
[----:B------:R-:W-:Y:S01]  /*7190*/  BSSY.RECONVERGENT B0, `(.L_x_99) ;  /* 0x0000086000007945 */ /* 0x000fe20003800200 */
[----:B------:R-:W-:Y:S02]  /*71a0*/  HADD2.F32 R42, -RZ, R49.H1_H1 ;  /* 0x30000031ff2a7230 */ /* 0x000fe40000004100 */
[----:B------:R-:W-:Y:S02]  /*71b0*/  HADD2.F32 R45, -RZ, R51.H0_H0 ;  /* 0x20000033ff2d7230 */ /* 0x000fe40000004100 */
[----:B------:R-:W-:Y:S04]  /*71c0*/  HADD2.F32 R44, -RZ, R75.H1_H1 ;  /* 0x3000004bff2c7230 */ /* 0x000fe80000004100 */
[----:B------:R-:W1:Y:S02]  /*71d0*/  LDTM.x32 R4, tmem[UR4] ;  /* 0x00000004000479ee */ /* 0x000e6400082c0000 */
[C---:B-12---:R-:W-:Y:S01]  /*71e0*/  FMUL R0, R38.reuse, R4 ;  /* 0x0000000426007220 */ /* 0x046fe20000400000 */
[C---:B------:R-:W-:Y:S01]  /*71f0*/  FMUL R2, R38.reuse, R5 ;  /* 0x0000000526027220 */ /* 0x040fe20000400000 */
[C---:B------:R-:W-:Y:S01]  /*7200*/  FMUL R3, R38.reuse, R6 ;  /* 0x0000000626037220 */ /* 0x040fe20000400000 */
[C---:B------:R-:W-:Y:S01]  /*7210*/  FMUL R7, R38.reuse, R7 ;  /* 0x0000000726077220 */ /* 0x040fe20000400000 */
[C---:B------:R-:W-:Y:S01]  /*7220*/  FFMA R0, R41.reuse, R40, R0 ;  /* 0x0000002829007223 */ /* 0x040fe20000000000 */
[----:B------:R-:W-:Y:S02]  /*7230*/  HADD2.F32 R40, -RZ, R49.H0_H0 ;  /* 0x20000031ff287230 */ /* 0x000fe40000004100 */
[C---:B------:R-:W-:Y:S01]  /*7240*/  FFMA R2, R41.reuse, R43, R2 ;  /* 0x0000002b29027223 */ /* 0x040fe20000000002 */
[--C-:B------:R-:W-:Y:S02]  /*7250*/  HADD2.F32 R43, -RZ, R50.reuse.H0_H0 ;  /* 0x20000032ff2b7230 */ /* 0x100fe40000004100 */
[C---:B------:R-:W-:Y:S01]  /*7260*/  FMUL R4, R38.reuse, R8 ;  /* 0x0000000826047220 */ /* 0x040fe20000400000 */
[----:B------:R-:W-:Y:S01]  /*7270*/  FMUL R5, R38, R9 ;  /* 0x0000000926057220 */ /* 0x000fe20000400000 */
[C---:B------:R-:W-:Y:S01]  /*7280*/  FFMA R3, R41.reuse, R40, R3 ;  /* 0x0000002829037223 */ /* 0x040fe20000000003 */
[----:B------:R-:W-:Y:S01]  /*7290*/  HADD2.F32 R40, -RZ, R50.H1_H1 ;  /* 0x30000032ff287230 */ /* 0x000fe20000004100 */
[----:B------:R-:W-:Y:S01]  /*72a0*/  F2FP.F16.F32.PACK_AB R52, R2, R0 ;  /* 0x000000000234723e */ /* 0x000fe200000000ff */
[C---:B------:R-:W-:Y:S01]  /*72b0*/  FFMA R7, R41.reuse, R42, R7 ;  /* 0x0000002a29077223 */ /* 0x040fe20000000007 */
[C---:B------:R-:W-:Y:S01]  /*72c0*/  FFMA R4, R41.reuse, R43, R4 ;  /* 0x0000002b29047223 */ /* 0x040fe20000000004 */
[C---:B------:R-:W-:Y:S01]  /*72d0*/  FMUL R6, R38.reuse, R10 ;  /* 0x0000000a26067220 */ /* 0x040fe20000400000 */
[----:B------:R-:W-:Y:S02]  /*72e0*/  HADD2.F32 R42, -RZ, R51.H1_H1 ;  /* 0x30000033ff2a7230 */ /* 0x000fe40000004100 */
[----:B------:R-:W-:Y:S01]  /*72f0*/  FFMA R5, R41, R40, R5 ;  /* 0x0000002829057223 */ /* 0x000fe20000000005 */
[----:B------:R-:W-:Y:S01]  /*7300*/  F2FP.F16.F32.PACK_AB R53, R7, R3 ;  /* 0x000000030735723e */ /* 0x000fe200000000ff */
[----:B------:R-:W-:Y:S01]  /*7310*/  FFMA R6, R41, R45, R6 ;  /* 0x0000002d29067223 */ /* 0x000fe20000000006 */
[C---:B------:R-:W-:Y:S01]  /*7320*/  FMUL R11, R38.reuse, R11 ;  /* 0x0000000b260b7220 */ /* 0x040fe20000400000 */
[--C-:B------:R-:W-:Y:S01]  /*7330*/  HADD2.F32 R40, -RZ, R56.reuse.H0_H0 ;  /* 0x20000038ff287230 */ /* 0x100fe20000004100 */
[----:B------:R-:W-:Y:S01]  /*7340*/  F2FP.F16.F32.PACK_AB R54, R5, R4 ;  /* 0x000000040536723e */ /* 0x000fe200000000ff */
[C---:B------:R-:W-:Y:S01]  /*7350*/  FMUL R8, R38.reuse, R12 ;  /* 0x0000000c26087220 */ /* 0x040fe20000400000 */
[C---:B------:R-:W-:Y:S01]  /*7360*/  FFMA R11, R41.reuse, R42, R11 ;  /* 0x0000002a290b7223 */ /* 0x040fe2000000000b */
[----:B------:R-:W-:Y:S02]  /*7370*/  HADD2.F32 R42, -RZ, R56.H1_H1 ;  /* 0x30000038ff2a7230 */ /* 0x000fe40000004100 */
[C---:B------:R-:W-:Y:S01]  /*7380*/  FMUL R9, R38.reuse, R13 ;  /* 0x0000000d26097220 */ /* 0x040fe20000400000 */
[--C-:B------:R-:W-:Y:S02]  /*7390*/  HADD2.F32 R43, -RZ, R57.reuse.H0_H0 ;  /* 0x20000039ff2b7230 */ /* 0x100fe40000004100 */
[----:B------:R-:W-:Y:S01]  /*73a0*/  FFMA R8, R41, R40, R8 ;  /* 0x0000002829087223 */ /* 0x000fe20000000008 */
[----:B------:R-:W-:Y:S01]  /*73b0*/  F2FP.F16.F32.PACK_AB R55, R11, R6 ;  /* 0x000000060b37723e */ /* 0x000fe200000000ff */
[----:B------:R-:W-:Y:S01]  /*73c0*/  FFMA R9, R41, R42, R9 ;  /* 0x0000002a29097223 */ /* 0x000fe20000000009 */
[C---:B------:R-:W-:Y:S01]  /*73d0*/  FMUL R10, R38.reuse, R14 ;  /* 0x0000000e260a7220 */ /* 0x040fe20000400000 */
[----:B------:R-:W-:Y:S02]  /*73e0*/  HADD2.F32 R40, -RZ, R57.H1_H1 ;  /* 0x30000039ff287230 */ /* 0x000fe40000004100 */
[C---:B------:R-:W-:Y:S01]  /*73f0*/  FMUL R15, R38.reuse, R15 ;  /* 0x0000000f260f7220 */ /* 0x040fe20000400000 */
[----:B------:R1:W-:Y:S01]  /*7400*/  STS.128 [R86], R52 ;  /* 0x0000003456007388 */ /* 0x0003e20000000c00 */
[----:B------:R-:W-:Y:S01]  /*7410*/  F2FP.F16.F32.PACK_AB R68, R9, R8 ;  /* 0x000000080944723e */ /* 0x000fe200000000ff */
[C---:B------:R-:W-:Y:S01]  /*7420*/  FFMA R10, R41.reuse, R43, R10 ;  /* 0x0000002b290a7223 */ /* 0x040fe2000000000a */
[--C-:B------:R-:W-:Y:S02]  /*7430*/  HADD2.F32 R43, -RZ, R58.reuse.H0_H0 ;  /* 0x2000003aff2b7230 */ /* 0x100fe40000004100 */
[----:B------:R-:W-:Y:S01]  /*7440*/  FFMA R15, R41, R40, R15 ;  /* 0x00000028290f7223 */ /* 0x000fe2000000000f */
[C---:B------:R-:W-:Y:S01]  /*7450*/  FMUL R12, R38.reuse, R16 ;  /* 0x00000010260c7220 */ /* 0x040fe20000400000 */
[----:B------:R-:W-:Y:S02]  /*7460*/  HADD2.F32 R42, -RZ, R58.H1_H1 ;  /* 0x3000003aff2a7230 */ /* 0x000fe40000004100 */
[C---:B------:R-:W-:Y:S01]  /*7470*/  FMUL R13, R38.reuse, R17 ;  /* 0x00000011260d7220 */ /* 0x040fe20000400000 */
[--C-:B------:R-:W-:Y:S01]  /*7480*/  HADD2.F32 R45, -RZ, R59.reuse.H0_H0 ;  /* 0x2000003bff2d7230 */ /* 0x100fe20000004100 */
[----:B------:R-:W-:Y:S01]  /*7490*/  F2FP.F16.F32.PACK_AB R69, R15, R10 ;  /* 0x0000000a0f45723e */ /* 0x000fe200000000ff */
[C---:B------:R-:W-:Y:S01]  /*74a0*/  FFMA R12, R41.reuse, R43, R12 ;  /* 0x0000002b290c7223 */ /* 0x040fe2000000000c */
[C---:B------:R-:W-:Y:S01]  /*74b0*/  FFMA R13, R41.reuse, R42, R13 ;  /* 0x0000002a290d7223 */ /* 0x040fe2000000000d */
[C---:B------:R-:W-:Y:S01]  /*74c0*/  FMUL R14, R38.reuse, R18 ;  /* 0x00000012260e7220 */ /* 0x040fe20000400000 */
[----:B------:R-:W-:Y:S02]  /*74d0*/  HADD2.F32 R40, -RZ, R59.H1_H1 ;  /* 0x3000003bff287230 */ /* 0x000fe40000004100 */
[C---:B------:R-:W-:Y:S01]  /*74e0*/  FMUL R19, R38.reuse, R19 ;  /* 0x0000001326137220 */ /* 0x040fe20000400000 */
[--C-:B------:R-:W-:Y:S02]  /*74f0*/  HADD2.F32 R43, -RZ, R64.reuse.H0_H0 ;  /* 0x20000040ff2b7230 */ /* 0x100fe40000004100 */
[C---:B------:R-:W-:Y:S01]  /*7500*/  FFMA R14, R41.reuse, R45, R14 ;  /* 0x0000002d290e7223 */ /* 0x040fe2000000000e */
[C---:B------:R-:W-:Y:S01]  /*7510*/  FMUL R16, R38.reuse, R20 ;  /* 0x0000001426107220 */ /* 0x040fe20000400000 */
[C---:B------:R-:W-:Y:S01]  /*7520*/  FFMA R19, R41.reuse, R40, R19 ;  /* 0x0000002829137223 */ /* 0x040fe20000000013 */
[----:B------:R-:W-:Y:S02]  /*7530*/  HADD2.F32 R40, -RZ, R64.H1_H1 ;  /* 0x30000040ff287230 */ /* 0x000fe40000004100 */
[C---:B------:R-:W-:Y:S01]  /*7540*/  FMUL R17, R38.reuse, R21 ;  /* 0x0000001526117220 */ /* 0x040fe20000400000 */
[--C-:B------:R-:W-:Y:S02]  /*7550*/  HADD2.F32 R45, -RZ, R65.reuse.H0_H0 ;  /* 0x20000041ff2d7230 */ /* 0x100fe40000004100 */
[C---:B------:R-:W-:Y:S01]  /*7560*/  FMUL R18, R38.reuse, R22 ;  /* 0x0000001626127220 */ /* 0x040fe20000400000 */
[----:B------:R-:W-:Y:S02]  /*7570*/  HADD2.F32 R42, -RZ, R65.H1_H1 ;  /* 0x30000041ff2a7230 */ /* 0x000fe40000004100 */
[C---:B------:R-:W-:Y:S01]  /*7580*/  FMUL R23, R38.reuse, R23 ;  /* 0x0000001726177220 */ /* 0x040fe20000400000 */
[C---:B------:R-:W-:Y:S01]  /*7590*/  FFMA R16, R41.reuse, R43, R16 ;  /* 0x0000002b29107223 */ /* 0x040fe20000000010 */
[C---:B------:R-:W-:Y:S01]  /*75a0*/  FFMA R17, R41.reuse, R40, R17 ;  /* 0x0000002829117223 */ /* 0x040fe20000000011 */
[C---:B------:R-:W-:Y:S01]  /*75b0*/  FFMA R18, R41.reuse, R45, R18 ;  /* 0x0000002d29127223 */ /* 0x040fe20000000012 */
[C---:B------:R-:W-:Y:S01]  /*75c0*/  FFMA R23, R41.reuse, R42, R23 ;  /* 0x0000002a29177223 */ /* 0x040fe20000000017 */
[--C-:B------:R-:W-:Y:S02]  /*75d0*/  HADD2.F32 R40, -RZ, R66.reuse.H0_H0 ;  /* 0x20000042ff287230 */ /* 0x100fe40000004100 */
[C---:B------:R-:W-:Y:S01]  /*75e0*/  FMUL R20, R38.reuse, R24 ;  /* 0x0000001826147220 */ /* 0x040fe20000400000 */
[----:B------:R-:W-:Y:S02]  /*75f0*/  HADD2.F32 R42, -RZ, R66.H1_H1 ;  /* 0x30000042ff2a7230 */ /* 0x000fe40000004100 */
[C---:B------:R-:W-:Y:S01]  /*7600*/  FMUL R21, R38.reuse, R25 ;  /* 0x0000001926157220 */ /* 0x040fe20000400000 */
[--C-:B------:R-:W-:Y:S02]  /*7610*/  HADD2.F32 R43, -RZ, R67.reuse.H0_H0 ;  /* 0x20000043ff2b7230 */ /* 0x100fe40000004100 */
[C---:B------:R-:W-:Y:S01]  /*7620*/  FMUL R22, R38.reuse, R26 ;  /* 0x0000001a26167220 */ /* 0x040fe20000400000 */
[C---:B------:R-:W-:Y:S01]  /*7630*/  FFMA R20, R41.reuse, R40, R20 ;  /* 0x0000002829147223 */ /* 0x040fe20000000014 */
[C---:B------:R-:W-:Y:S01]  /*7640*/  FFMA R21, R41.reuse, R42, R21 ;  /* 0x0000002a29157223 */ /* 0x040fe20000000015 */
[----:B------:R-:W-:Y:S02]  /*7650*/  HADD2.F32 R40, -RZ, R67.H1_H1 ;  /* 0x30000043ff287230 */ /* 0x000fe40000004100 */
[----:B------:R-:W-:Y:S01]  /*7660*/  FFMA R22, R41, R43, R22 ;  /* 0x0000002b29167223 */ /* 0x000fe20000000016 */
[C---:B------:R-:W-:Y:S01]  /*7670*/  FMUL R27, R38.reuse, R27 ;  /* 0x0000001b261b7220 */ /* 0x040fe20000400000 */
[--C-:B------:R-:W-:Y:S02]  /*7680*/  HADD2.F32 R43, -RZ, R72.reuse.H0_H0 ;  /* 0x20000048ff2b7230 */ /* 0x100fe40000004100 */
[C---:B------:R-:W-:Y:S01]  /*7690*/  FMUL R24, R38.reuse, R28 ;  /* 0x0000001c26187220 */ /* 0x040fe20000400000 */
[----:B------:R-:W-:Y:S02]  /*76a0*/  HADD2.F32 R42, -RZ, R72.H1_H1 ;  /* 0x30000048ff2a7230 */ /* 0x000fe40000004100 */
[C---:B------:R-:W-:Y:S01]  /*76b0*/  FMUL R25, R38.reuse, R29 ;  /* 0x0000001d26197220 */ /* 0x040fe20000400000 */
[--C-:B------:R-:W-:Y:S01]  /*76c0*/  HADD2.F32 R45, -RZ, R73.reuse.H0_H0 ;  /* 0x20000049ff2d7230 */ /* 0x100fe20000004100 */
[----:B------:R-:W-:Y:S01]  /*76d0*/  F2FP.F16.F32.PACK_AB R70, R13, R12 ;  /* 0x0000000c0d46723e */ /* 0x000fe200000000ff */
[C---:B------:R-:W-:Y:S01]  /*76e0*/  FMUL R26, R38.reuse, R30 ;  /* 0x0000001e261a7220 */ /* 0x040fe20000400000 */
[----:B------:R-:W-:Y:S01]  /*76f0*/  F2FP.F16.F32.PACK_AB R71, R19, R14 ;  /* 0x0000000e1347723e */ /* 0x000fe200000000ff */
[C---:B------:R-:W-:Y:S01]  /*7700*/  FFMA R27, R41.reuse, R40, R27 ;  /* 0x00000028291b7223 */ /* 0x040fe2000000001b */
[C---:B------:R-:W-:Y:S01]  /*7710*/  FFMA R24, R41.reuse, R43, R24 ;  /* 0x0000002b29187223 */ /* 0x040fe20000000018 */
[----:B------:R-:W-:Y:S02]  /*7720*/  HADD2.F32 R40, -RZ, R73.H1_H1 ;  /* 0x30000049ff287230 */ /* 0x000fe40000004100 */
[C---:B------:R-:W-:Y:S01]  /*7730*/  FFMA R25, R41.reuse, R42, R25 ;  /* 0x0000002a29197223 */ /* 0x040fe20000000019 */
[----:B------:R1:W-:Y:S01]  /*7740*/  STS.128 [R96+0x10], R68 ;  /* 0x0000104460007388 */ /* 0x0003e20000000c00 */
[C---:B------:R-:W-:Y:S01]  /*7750*/  FMUL R31, R38.reuse, R31 ;  /* 0x0000001f261f7220 */ /* 0x040fe20000400000 */
[--C-:B------:R-:W-:Y:S02]  /*7760*/  HADD2.F32 R43, -RZ, R74.reuse.H0_H0 ;  /* 0x2000004aff2b7230 */ /* 0x100fe40000004100 */
[C---:B------:R-:W-:Y:S01]  /*7770*/  FFMA R26, R41.reuse, R45, R26 ;  /* 0x0000002d291a7223 */ /* 0x040fe2000000001a */
[C---:B------:R-:W-:Y:S01]  /*7780*/  FMUL R28, R38.reuse, R32 ;  /* 0x00000020261c7220 */ /* 0x040fe20000400000 */
[----:B------:R-:W-:Y:S02]  /*7790*/  HADD2.F32 R42, -RZ, R74.H1_H1 ;  /* 0x3000004aff2a7230 */ /* 0x000fe40000004100 */
[C---:B------:R-:W-:Y:S01]  /*77a0*/  FMUL R29, R38.reuse, R33 ;  /* 0x00000021261d7220 */ /* 0x040fe20000400000 */
[----:B------:R-:W-:Y:S02]  /*77b0*/  HADD2.F32 R45, -RZ, R75.H0_H0 ;  /* 0x2000004bff2d7230 */ /* 0x000fe40000004100 */
[C---:B------:R-:W-:Y:S01]  /*77c0*/  FMUL R30, R38.reuse, R34 ;  /* 0x00000022261e7220 */ /* 0x040fe20000400000 */
[----:B------:R-:W-:Y:S01]  /*77d0*/  FFMA R31, R41, R40, R31 ;  /* 0x00000028291f7223 */ /* 0x000fe2000000001f */
[----:B------:R-:W-:Y:S01]  /*77e0*/  FMUL R35, R38, R35 ;  /* 0x0000002326237220 */ /* 0x000fe20000400000 */
[----:B------:R-:W-:Y:S01]  /*77f0*/  F2FP.F16.F32.PACK_AB R100, R17, R16 ;  /* 0x000000101164723e */ /* 0x000fe200000000ff */
[----:B------:R-:W-:Y:S01]  /*7800*/  FFMA R28, R41, R43, R28 ;  /* 0x0000002b291c7223 */ /* 0x000fe2000000001c */
[----:B------:R-:W-:Y:S01]  /*7810*/  F2FP.F16.F32.PACK_AB R101, R23, R18 ;  /* 0x000000121765723e */ /* 0x000fe200000000ff */
[----:B------:R-:W-:Y:S01]  /*7820*/  FFMA R29, R41, R42, R29 ;  /* 0x0000002a291d7223 */ /* 0x000fe2000000001d */
[----:B------:R-:W-:Y:S01]  /*7830*/  F2FP.F16.F32.PACK_AB R102, R21, R20 ;  /* 0x000000141566723e */ /* 0x000fe200000000ff */
[----:B------:R-:W-:Y:S01]  /*7840*/  FFMA R30, R41, R45, R30 ;  /* 0x0000002d291e7223 */ /* 0x000fe2000000001e */
[----:B------:R-:W-:Y:S01]  /*7850*/  F2FP.F16.F32.PACK_AB R103, R27, R22 ;  /* 0x000000161b67723e */ /* 0x000fe200000000ff */
[----:B------:R-:W-:Y:S01]  /*7860*/  FFMA R35, R41, R44, R35 ;  /* 0x0000002c29237223 */ /* 0x000fe20000000023 */
[----:B------:R-:W-:Y:S02]  /*7870*/  F2FP.F16.F32.PACK_AB R104, R25, R24 ;  /* 0x000000181968723e */ /* 0x000fe400000000ff */
[----:B------:R-:W-:Y:S01]  /*7880*/  F2FP.F16.F32.PACK_AB R105, R31, R26 ;  /* 0x0000001a1f69723e */ /* 0x000fe200000000ff */
[----:B------:R1:W-:Y:S01]  /*7890*/  STS.128 [R94+0x20], R100 ;  /* 0x000020645e007388 */ /* 0x0003e20000000c00 */
[----:B------:R-:W-:Y:S02]  /*78a0*/  F2FP.F16.F32.PACK_AB R106, R29, R28 ;  /* 0x0000001c1d6a723e */ /* 0x000fe400000000ff */
[----:B------:R-:W-:Y:S05]  /*78b0*/  F2FP.F16.F32.PACK_AB R107, R35, R30 ;  /* 0x0000001e236b723e */ /* 0x000fea00000000ff */
[----:B------:R1:W-:Y:S01]  /*78c0*/  STS.128 [R98+0x30], R104 ;  /* 0x0000306862007388 */ /* 0x0003e20000000c00 */
[----:B------:R-:W-:Y:S01]  /*78d0*/  @!PT LDS RZ, [RZ] ;  /* 0x00000000fffff984 */ /* 0x000fe20000000800 */
[----:B------:R-:W-:Y:S01]  /*78e0*/  @!PT LDS RZ, [RZ] ;  /* 0x00000000fffff984 */ /* 0x000fe20000000800 */
[----:B------:R-:W-:Y:S01]  /*78f0*/  @!PT LDS RZ, [RZ] ;  /* 0x00000000fffff984 */ /* 0x000fe20000000800 */
[----:B------:R-:W-:Y:S01]  /*7900*/  @!PT LDS RZ, [RZ] ;  /* 0x00000000fffff984 */ /* 0x000fe20000000800 */
[----:B------:R2:W-:Y:S07]  /*7910*/  MEMBAR.ALL.CTA ;  /* 0x0000000000007992 */ /* 0x0005ee0000008000 */
[----:B--2---:R-:W2:Y:S02]  /*7920*/  FENCE.VIEW.ASYNC.S ;  /* 0x00000000000073c6 */ /* 0x004ea40000000000 */
[----:B--2---:R-:W-:Y:S06]  /*7930*/  BAR.SYNC.DEFER_BLOCKING 0x1, 0x80 ;  /* 0x0042000000007b1d */ /* 0x004fec0000010000 */
[----:B------:R-:W-:Y:S05]  /*7940*/  @P0 BRA `(.L_x_100) ;  /* 0x0000000000280947 */ /* 0x000fea0003800000 */
[----:B------:R-:W2:Y:S01]  /*7950*/  LDCU.64 UR6, c[0x0][0x348] ;  /* 0x00006900ff0677ac */ /* 0x000ea20008000a00 */
[----:B------:R-:W-:Y:S01]  /*7960*/  UIADD3 UR4, UPT, UPT, UR48, 0x200, URZ ;  /* 0x0000020030047890 */ /* 0x000fe2000fffe0ff */
[----:B------:R-:W-:Y:S05]  /*7970*/  UMOV UR41, UR51 ;  /* 0x0000003300297c82 */ /* 0x000fea0008000000 */
[----:B------:R-:W-:Y:S04]  /*7980*/  MOV R80, UR4 ;  /* 0x0000000400507c02 */ /* 0x000fe80008000f00 */
[----:B------:R-:W-:Y:S01]  /*7990*/  R2UR UR40, R80 ;  /* 0x00000000502872ca */ /* 0x000fe200000e0000 */
[----:B--2---:R-:W-:Y:S04]  /*79a0*/  UIADD3 UR4, UP0, UPT, UR6, 0x680, URZ ;  /* 0x0000068006047890 */ /* 0x004fe8000ff1e0ff */
[----:B------:R-:W-:Y:S09]  /*79b0*/  UIADD3.X UR5, UPT, UPT, URZ, UR7, URZ, UP0, !UPT ;  /* 0x00000007ff057290 */ /* 0x000ff200087fe4ff */
[----:B------:R2:W-:Y:S01]  /*79c0*/  UTMASTG.4D [UR40], [UR4] ;  /* 0x00000028040073b5 */ /* 0x0005e20008018000 */
[----:B------:R0:W-:Y:S01]  /*79d0*/  UTMACMDFLUSH ;  /* 0x00000000000079b7 */ /* 0x0001e20000000000 */
[----:B--2---:R-:W-:Y:S04]  /*79e0*/  DEPBAR.LE SB0, 0x1 ;  /* 0x000080400000791a */ /* 0x004fe80000000000 */
.L_x_100:
[----:B------:R-:W-:Y:S05]  /*79f0*/  BSYNC.RECONVERGENT B0 ;  /* 0x0000000000007941 */ /* 0x000fea0003800200 */
.L_x_99:
[----:B------:R-:W-:Y:S01]  /*7a00*/  BAR.SYNC.DEFER_BLOCKING 0x1, 0x80 ;  /* 0x0042000000007b1d */ /* 0x000fe20000010000 */
[----:B------:R-:W-:Y:S01]  /*7a10*/  ISETP.NE.AND P1, PT, R97, RZ, PT ;  /* 0x000000ff6100720c */ /* 0x000fe20003f25270 */
[----:B------:R-:W-:Y:S01]  /*7a20*/  UISETP.NE.AND UP0, UPT, UR53, URZ, UPT ;  /* 0x000000ff3500728c */ /* 0x000fe2000bf05270 */
[----:B------:R-:W-:Y:S11]  /*7a30*/  LEA R3, R47, UR48, 0x3 ;  /* 0x000000302f037c11 */ /* 0x000ff6000f8e18ff */
[----:B------:R-:W-:Y:S01]  /*7a40*/  @P1 SHF.L.U32 R4, R85, 0x1f, RZ ;  /* 0x0000001f55041819 */ /* 0x000fe200000006ff */
[----:B------:R-:W-:Y:S06]  /*7a50*/  BRA.U !UP0, `(.L_x_101) ;  /* 0x0000000108247547 */ /* 0x000fec000b800000 */
[----:B------:R-:W2:Y:S01]  /*7a60*/  S2R R0, SR_CgaCtaId ;  /* 0x0000000000007919 */ /* 0x000ea20000008800 */
[----:B------:R-:W-:Y:S01]  /*7a70*/  IMAD.U32 R2, RZ, RZ, UR50 ;  /* 0x00000032ff027e24 */ /* 0x000fe2000f8e00ff */
[----:B------:R-:W-:Y:S04]  /*7a80*/  UIADD3 UR4, UPT, UPT, UR50, 0x1, URZ ;  /* 0x0000000132047890 */ /* 0x000fe8000fffe0ff */
[----:B------:R-:W-:Y:S01]  /*7a90*/  @P1 LEA R2, R2, UR48, 0x3 ;  /* 0x0000003002021c11 */ /* 0x000fe2000f8e18ff */
[----:B------:R-:W-:Y:S04]  /*7aa0*/  UISETP.NE.AND UP0, UPT, UR4, 0x4, UPT ;  /* 0x000000040400788c */ /* 0x000fe8000bf05270 */
[----:B------:R-:W-:Y:S01]  /*7ab0*/  @P1 VIADD R5, R2, 0xe0 ;  /* 0x000000e002051836 */ /* 0x000fe20000000000 */
[----:B------:R-:W-:Y:S04]  /*7ac0*/  USEL UR50, UR4, URZ, UP0 ;  /* 0x000000ff04327287 */ /* 0x000fe80008000000 */
[----:B--2---:R-:W-:Y:S04]  /*7ad0*/  @P1 PRMT R0, R0, 0x654, R5 ;  /* 0x0000065400001816 */ /* 0x004fe80000000005 */
[----:B------:R2:W-:Y:S04]  /*7ae0*/  @P1 SYNCS.ARRIVE.TRANS64.RED.A1T0 RZ, [R0+URZ], RZ ;  /* 0x000000ff00ff19a7 */ /* 0x0005e800081004ff */
.L_x_101:
[----:B------:R-:W4:Y:S01]  /*7af0*/  @P1 SYNCS.PHASECHK.TRANS64.TRYWAIT P0, [R3+URZ+0xc0], R4 ;  /* 0x0000c004030015a7 */ /* 0x000f2200080011ff */
[----:B------:R-:W-:Y:S01]  /*7b00*/  BSSY B1, `(.L_x_102) ;  /* 0x0000016000017945 */ /* 0x000fe20003800000 */
[----:B----4-:R-:W-:Y:S03]  /*7b10*/  @P1 SEL R46, RZ, 0x1, !P0 ;  /* 0x00000001ff2e1807 */ /* 0x010fe60004000000 */
[----:B------:R-:W-:Y:S05]  /*7b20*/  @!P1 BRA `(.L_x_103) ;  /* 0x00000000004c9947 */ /* 0x000fea0003800000 */
[----:B------:R-:W-:Y:S01]  /*7b30*/  ISETP.NE.AND P0, PT, R46, RZ, PT ;  /* 0x000000ff2e00720c */ /* 0x000fe20003f05270 */
[----:B------:R-:W-:Y:S01]  /*7b40*/  BSSY B0, `(.L_x_104) ;  /* 0x000000b000007945 */ /* 0x000fe20003800000 */
[----:B------:R-:W-:Y:S11]  /*7b50*/  ISETP.NE.AND P1, PT, R60, RZ, PT ;  /* 0x000000ff3c00720c */ /* 0x000ff60003f25270 */
[----:B------:R-:W-:Y:S02]  /*7b60*/  @!UPT UIADD3 URZ, UPT, UPT, URZ, URZ, URZ ;  /* 0x000000fffffff290 */ /* 0x000fe4000fffe0ff */
[C---:B------:R-:W-:Y:S01]  /*7b70*/  @P1 IMAD R6, R47.reuse, 0x2000, R86 ;  /* 0x000020002f061824 */ /* 0x040fe200078e0256 */
[C---:B------:R-:W-:Y:S01]  /*7b80*/  @P1 LEA R4, R47.reuse, R94, 0xd ;  /* 0x0000005e2f041211 */ /* 0x040fe200078e68ff */
[C---:B------:R-:W-:Y:S02]  /*7b90*/  @P1 IMAD R5, R47.reuse, 0x2000, R96 ;  /* 0x000020002f051824 */ /* 0x040fe400078e0260 */
[----:B------:R-:W-:Y:S01]  /*7ba0*/  @P1 IMAD R2, R47, 0x2000, R98 ;  /* 0x000020002f021824 */ /* 0x000fe200078e0262 */
[----:B------:R-:W-:Y:S06]  /*7bb0*/  @P0 BRA `(.L_x_105) ;  /* 0x00000000000c0947 */ /* 0x000fec0003800000 */
[----:B--2---:R-:W-:Y:S04]  /*7bc0*/  SHF.L.U32 R0, R85, 0x1f, RZ ;  /* 0x0000001f55007819 */ /* 0x004fe800000006ff */
[----:B------:R-:W2:Y:S02]  /*7bd0*/  SYNCS.PHASECHK.TRANS64.TRYWAIT P0, [R3+URZ+0xc0], R0 ;  /* 0x0000c000030075a7 */ /* 0x000ea400080011ff */
[----:B--2---:R-:W-:Y:S05]  /*7be0*/  @!P0 BRA `(.L_x_106) ;  /* 0x0000003000bc8947 */ /* 0x004fea0003800000 */
.L_x_105:
[----:B------:R-:W-:Y:S05]  /*7bf0*/  BSYNC B0 ;  /* 0x0000000000007941 */ /* 0x000fea0003800000 */
.L_x_104:
[----:B------:R-:W-:Y:S02]  /*7c00*/  ISETP.NE.AND P0, PT, R60, RZ, PT ;  /* 0x000000ff3c00720c */ /* 0x000fe40003f05270 */
[----:B------:R-:W-:Y:S11]  /*7c10*/  IADD3 R47, PT, PT, R47, 0x1, RZ ;  /* 0x000000012f2f7810 */ /* 0x000ff60007ffe0ff */
[----:B------:R4:W1:Y:S04]  /*7c20*/  @P0 LDS.128 R48, [R6] ;  /* 0x0000000006300984 */ /* 0x0008680000000c00 */
[----:B------:R4:W1:Y:S04]  /*7c30*/  @P0 LDS.128 R56, [R5+0x10] ;  /* 0x0000100005380984 */ /* 0x0008680000000c00 */
[----:B------:R4:W1:Y:S04]  /*7c40*/  @P0 LDS.128 R64, [R4+0x20] ;  /* 0x0000200004400984 */ /* 0x0008680000000c00 */
[----:B------:R4:W1:Y:S02]  /*7c50*/  @P0 LDS.128 R72, [R2+0x30] ;  /* 0x0000300002480984 */ /* 0x0008640000000c00 */
.L_x_103:
[----:B------:R-:W-:Y:S05]  /*7c60*/  BSYNC B1 ;  /* 0x0000000000017941 */ /* 0x000fea0003800000 */
.L_x_102:
[----:B--2---:R-:W-:Y:S05]  /*7c70*/  VIADD R3, R39, 0x20 ;  /* 0x0000002027037836 */ /* 0x004fea0000000000 */
[----:B------:R-:W-:Y:S04]  /*7c80*/  SHF.R.U32.HI R3, RZ, 0x15, R3 ;  /* 0x00000015ff037819 */ /* 0x000fe80000011603 */
[----:B------:R-:W-:Y:S11]  /*7c90*/  LOP3.LUT P0, RZ, R3, 0x3, R90, 0x48, !PT ;  /* 0x0000000303ff7812 */ /* 0x000ff6000780485a */
[----:B------:R-:W-:Y:S02]  /*7ca0*/  @!UPT UIADD3 URZ, UPT, UPT, URZ, URZ, URZ ;  /* 0x000000fffffff290 */ /* 0x000fe4000fffe0ff */
[----:B------:R-:W-:Y:S05]  /*7cb0*/  @!P0 BRA `(.L_x_107) ;  /* 0x0000000000408947 */ /* 0x000fea0003800000 */
[----:B------:R-:W2:Y:S01]  /*7cc0*/  LDCU.64 UR8, c[0x4][0x70] ;  /* 0x01000e00ff0877ac */ /* 0x000ea20008000a00 */
[----:B------:R-:W-:Y:S01]  /*7cd0*/  MOV R3, 0x0 ;  /* 0x0000000000037802 */ /* 0x000fe20000000f00 */
[----:B------:R-:W-:Y:S02]  /*7ce0*/  HFMA2 R12, -RZ, RZ, 0, 5.9604644775390625e-08 ;  /* 0x00000001ff0c7431 */ /* 0x000fe400000001ff */
[----:B------:R-:W-:Y:S02]  /*7cf0*/  IMAD.MOV.U32 R8, RZ, RZ, 0x192 ;  /* 0x00000192ff087424 */ /* 0x000fe400078e00ff */
[----:B------:R-:W-:Y:S01]  /*7d00*/  IMAD.MOV.U32 R13, RZ, RZ, RZ ;  /* 0x000000ffff0d7224 */ /* 0x000fe200078e00ff */
[----:B------:R-:W5:Y:S01]  /*7d10*/  LDCU.64 UR6, c[0x4][0x78] ;  /* 0x01000f00ff0677ac */ /* 0x000f620008000a00 */
[----:B----4-:R-:W4:Y:S01]  /*7d20*/  LDC.64 R2, c[0x4][R3] ;  /* 0x0100000003027b82 */ /* 0x010f220000000a00 */
[----:B------:R-:W3:Y:S01]  /*7d30*/  LDCU.64 UR4, c[0x4][0x10] ;  /* 0x01000200ff0477ac */ /* 0x000ee20008000a00 */
[----:B--2---:R-:W-:Y:S01]  /*7d40*/  MOV R5, UR9 ;  /* 0x0000000900057c02 */ /* 0x004fe20008000f00 */
[----:B------:R-:W-:Y:S01]  /*7d50*/  IMAD.U32 R4, RZ, RZ, UR8 ;  /* 0x00000008ff047e24 */ /* 0x000fe2000f8e00ff */
[----:B-----5:R-:W-:Y:S01]  /*7d60*/  MOV R7, UR7 ;  /* 0x0000000700077c02 */ /* 0x020fe20008000f00 */
[----:B------:R-:W-:Y:S01]  /*7d70*/  IMAD.U32 R6, RZ, RZ, UR6 ;  /* 0x00000006ff067e24 */ /* 0x000fe2000f8e00ff */
[----:B---3--:R-:W-:Y:S01]  /*7d80*/  MOV R11, UR5 ;  /* 0x00000005000b7c02 */ /* 0x008fe20008000f00 */
[----:B------:R-:W-:Y:S02]  /*7d90*/  IMAD.U32 R10, RZ, RZ, UR4 ;  /* 0x00000004ff0a7e24 */ /* 0x000fe4000f8e00ff */
[----:B------:R-:W-:Y:S07]  /*7da0*/  LEPC R20, `(.L_x_107) ;  /* 0x000000001014794e */ /* 0x000fee0000000000 */
[----:B-1--4-:R-:W-:Y:S05]  /*7db0*/  CALL.ABS.NOINC R2 ;  /* 0x0000000002007343 */ /* 0x012fea0003c00000 */
.L_x_107:
[----:B------:R-:W-:Y:S05]  /*7dc0*/  WARPSYNC.ALL ;  /* 0x0000000000007948 */ /* 0x000fea0003800000 */
[----:B------:R-:W-:Y:S01]  /*7dd0*/  R2UR UR4, R39 ;  /* 0x00000000270472ca */ /* 0x000fe200000e0000 */
[--C-:B-1----:R-:W-:Y:S01]  /*7de0*/  HADD2.F32 R40, -RZ, R48.reuse.H0_H0 ;  /* 0x20000030ff287230 */ /* 0x102fe20000004100 */
[----:B------:R-:W1:Y:S01]  /*7df0*/  S2R R104, SR_CgaCtaId ;  /* 0x0000000000687919 */ /* 0x000e620000008800 */
[----:B------:R-:W-:Y:S01]  /*7e00*/  HADD2.F32 R43, -RZ, R48.H1_H1 ;  /* 0x30000030ff2b7230 */ /* 0x000fe20000004100 */
[----:B------:R-:W-:Y:S01]  /*7e10*/  ISETP.NE.AND P6, PT, R97, RZ, PT ;  /* 0x000000ff6100720c */ /* 0x000fe20003fc5270 */
[----:B------:R-:W-:Y:S01]  /*7e20*/  HADD2.F32 R42, -RZ, R49.H1_H1 ;  /* 0x30000031ff2a7230 */ /* 0x000fe20000004100 */
[----:B------:R-:W-:Y:S01]  /*7e30*/  ISETP.NE.AND P0, PT, R88, RZ, PT ;  /* 0x000000ff5800720c */ /* 0x000fe20003f05270 */
[--C-:B------:R-:W-:Y:S01]  /*7e40*/  HADD2.F32 R44, -RZ, R50.reuse.H1_H1 ;  /* 0x30000032ff2c7230 */ /* 0x100fe20000004100 */
[----:B------:R-:W-:Y:S01]  /*7e50*/  MOV R61, UR50 ;  /* 0x00000032003d7c02 */ /* 0x000fe20008000f00 */
[----:B------:R-:W-:Y:S01]  /*7e60*/  HADD2.F32 R45, -RZ, R59.H0_H0 ;  /* 0x2000003bff2d7230 */ /* 0x000fe20000004100 */
[----:B------:R-:W-:Y:S01]  /*7e70*/  BSSY.RECONVERGENT B0, `(.L_x_108) ;  /* 0x0000086000007945 */ /* 0x000fe20003800200 */
[----:B------:R-:W-:Y:S02]  /*7e80*/  LEA R62, R47, UR48, 0x3 ;  /* 0x000000302f3e7c11 */ /* 0x000fe4000f8e18ff */
[----:B----4-:R-:W2:Y:S04]  /*7e90*/  LDTM.x32 R4, tmem[UR4+0x20] ;  /* 0x00002004000479ee */ /* 0x010ea800082c0000 */
[----:B------:R-:W-:Y:S02]  /*7ea0*/  @P6 LEA R61, R61, UR48, 0x3 ;  /* 0x000000303d3d6c11 */ /* 0x000fe4000f8e18ff */
[----:B------:R-:W-:Y:S02]  /*7eb0*/  @P6 SHF.L.U32 R63, R85, 0x1f, RZ ;  /* 0x0000001f553f6819 */ /* 0x000fe400000006ff */
[----:B------:R-:W-:Y:S01]  /*7ec0*/  @P6 IADD3 R61, PT, PT, R61, 0xe0, RZ ;  /* 0x000000e03d3d6810 */ /* 0x000fe20007ffe0ff */
[C---:B--2---:R-:W-:Y:S01]  /*7ed0*/  FMUL R0, R38.reuse, R4 ;  /* 0x0000000426007220 */ /* 0x044fe20000400000 */
[C---:B------:R-:W-:Y:S01]  /*7ee0*/  FMUL R2, R38.reuse, R5 ;  /* 0x0000000526027220 */ /* 0x040fe20000400000 */
[C---:B------:R-:W-:Y:S01]  /*7ef0*/  FMUL R3, R38.reuse, R6 ;  /* 0x0000000626037220 */ /* 0x040fe20000400000 */
[C---:B------:R-:W-:Y:S01]  /*7f00*/  FMUL R7, R38.reuse, R7 ;  /* 0x0000000726077220 */ /* 0x040fe20000400000 */
[C---:B------:R-:W-:Y:S01]  /*7f10*/  FFMA R0, R41.reuse, R40, R0 ;  /* 0x0000002829007223 */ /* 0x040fe20000000000 */
[----:B------:R-:W-:Y:S02]  /*7f20*/  HADD2.F32 R40, -RZ, R49.H0_H0 ;  /* 0x20000031ff287230 */ /* 0x000fe40000004100 */
[C---:B------:R-:W-:Y:S01]  /*7f30*/  FFMA R2, R41.reuse, R43, R2 ;  /* 0x0000002b29027223 */ /* 0x040fe20000000002 */
[C---:B------:R-:W-:Y:S01]  /*7f40*/  FMUL R4, R38.reuse, R8 ;  /* 0x0000000826047220 */ /* 0x040fe20000400000 */
[--C-:B------:R-:W-:Y:S02]  /*7f50*/  HADD2.F32 R43, -RZ, R51.reuse.H0_H0 ;  /* 0x20000033ff2b7230 */ /* 0x100fe40000004100 */
[----:B------:R-:W-:Y:S01]  /*7f60*/  FMUL R5, R38, R9 ;  /* 0x0000000926057220 */ /* 0x000fe20000400000 */
[C---:B------:R-:W-:Y:S01]  /*7f70*/  FFMA R3, R41.reuse, R40, R3 ;  /* 0x0000002829037223 */ /* 0x040fe20000000003 */
[----:B------:R-:W-:Y:S01]  /*7f80*/  HADD2.F32 R40, -RZ, R50.H0_H0 ;  /* 0x20000032ff287230 */ /* 0x000fe20000004100 */
[----:B------:R-:W-:Y:S01]  /*7f90*/  F2FP.F16.F32.PACK_AB R52, R2, R0 ;  /* 0x000000000234723e */ /* 0x000fe200000000ff */
[C---:B------:R-:W-:Y:S01]  /*7fa0*/  FFMA R7, R41.reuse, R42, R7 ;  /* 0x0000002a29077223 */ /* 0x040fe20000000007 */
[----:B------:R-:W-:Y:S02]  /*7fb0*/  HADD2.F32 R42, -RZ, R51.H1_H1 ;  /* 0x30000033ff2a7230 */ /* 0x000fe40000004100 */
[C---:B------:R-:W-:Y:S01]  /*7fc0*/  FMUL R6, R38.reuse, R10 ;  /* 0x0000000a26067220 */ /* 0x040fe20000400000 */
[C---:B------:R-:W-:Y:S01]  /*7fd0*/  FFMA R4, R41.reuse, R40, R4 ;  /* 0x0000002829047223 */ /* 0x040fe20000000004 */
        /* <DEDUP_REMOVED lines=17> */
[----:B------:R2:W-:Y:S01]  /*80f0*/  STS.128 [R86+0x2000], R52 ;  /* 0x0020003456007388 */ /* 0x0005e20000000c00 */
[----:B------:R-:W-:Y:S01]  /*8100*/  F2FP.F16.F32.PACK_AB R68, R9, R8 ;  /* 0x000000080944723e */ /* 0x000fe200000000ff */
[C---:B------:R-:W-:Y:S01]  /*8110*/  FFMA R10, R41.reuse, R43, R10 ;  /* 0x0000002b290a7223 */ /* 0x040fe2000000000a */
[--C-:B------:R-:W-:Y:S02]  /*8120*/  HADD2.F32 R43, -RZ, R58.reuse.H0_H0 ;  /* 0x2000003aff2b7230 */ /* 0x100fe40000004100 */
[----:B------:R-:W-:Y:S01]  /*8130*/  FFMA R15, R41, R40, R15 ;  /* 0x00000028290f7223 */ /* 0x000fe2000000000f */
[C---:B------:R-:W-:Y:S01]  /*8140*/  FMUL R12, R38.reuse, R16 ;  /* 0x00000010260c7220 */ /* 0x040fe20000400000 */
[----:B------:R-:W-:Y:S02]  /*8150*/  HADD2.F32 R42, -RZ, R58.H1_H1 ;  /* 0x3000003aff2a7230 */ /* 0x000fe40000004100 */
[C---:B------:R-:W-:Y:S01]  /*8160*/  FMUL R13, R38.reuse, R17 ;  /* 0x00000011260d7220 */ /* 0x040fe20000400000 */
[C---:B------:R-:W-:Y:S01]  /*8170*/  FMUL R14, R38.reuse, R18 ;  /* 0x00000012260e7220 */ /* 0x040fe20000400000 */
[----:B------:R-:W-:Y:S01]  /*8180*/  F2FP.F16.F32.PACK_AB R69, R15, R10 ;  /* 0x0000000a0f45723e */ /* 0x000fe200000000ff */
[C---:B------:R-:W-:Y:S01]  /*8190*/  FFMA R12, R41.reuse, R43, R12 ;  /* 0x0000002b290c7223 */ /* 0x040fe2000000000c */
[----:B------:R-:W-:Y:S02]  /*81a0*/  HADD2.F32 R40, -RZ, R59.H1_H1 ;  /* 0x3000003bff287230 */ /* 0x000fe40000004100 */
[C---:B------:R-:W-:Y:S01]  /*81b0*/  FFMA R13, R41.reuse, R42, R13 ;  /* 0x0000002a290d7223 */ /* 0x040fe2000000000d */
[C---:B------:R-:W-:Y:S01]  /*81c0*/  FMUL R19, R38.reuse, R19 ;  /* 0x0000001326137220 */ /* 0x040fe20000400000 */
[--C-:B------:R-:W-:Y:S02]  /*81d0*/  HADD2.F32 R43, -RZ, R64.reuse.H0_H0 ;  /* 0x20000040ff2b7230 */ /* 0x100fe40000004100 */
[C---:B------:R-:W-:Y:S01]  /*81e0*/  FMUL R16, R38.reuse, R20 ;  /* 0x0000001426107220 */ /* 0x040fe20000400000 */
[----:B------:R-:W-:Y:S02]  /*81f0*/  HADD2.F32 R42, -RZ, R64.H1_H1 ;  /* 0x30000040ff2a7230 */ /* 0x000fe40000004100 */
[C---:B------:R-:W-:Y:S01]  /*8200*/  FMUL R17, R38.reuse, R21 ;  /* 0x0000001526117220 */ /* 0x040fe20000400000 */
[C---:B------:R-:W-:Y:S01]  /*8210*/  FFMA R14, R41.reuse, R45, R14 ;  /* 0x0000002d290e7223 */ /* 0x040fe2000000000e */
[C---:B------:R-:W-:Y:S01]  /*8220*/  FFMA R19, R41.reuse, R40, R19 ;  /* 0x0000002829137223 */ /* 0x040fe20000000013 */
[--C-:B------:R-:W-:Y:S02]  /*8230*/  HADD2.F32 R45, -RZ, R65.reuse.H0_H0 ;  /* 0x20000041ff2d7230 */ /* 0x100fe40000004100 */
[C---:B------:R-:W-:Y:S01]  /*8240*/  FFMA R16, R41.reuse, R43, R16 ;  /* 0x0000002b29107223 */ /* 0x040fe20000000010 */
[C---:B------:R-:W-:Y:S01]  /*8250*/  FMUL R18, R38.reuse, R22 ;  /* 0x0000001626127220 */ /* 0x040fe20000400000 */
[----:B------:R-:W-:Y:S02]  /*8260*/  HADD2.F32 R40, -RZ, R65.H1_H1 ;  /* 0x30000041ff287230 */ /* 0x000fe40000004100 */
[C---:B------:R-:W-:Y:S01]  /*8270*/  FFMA R17, R41.reuse, R42, R17 ;  /* 0x0000002a29117223 */ /* 0x040fe20000000011 */
[C---:B------:R-:W-:Y:S01]  /*8280*/  FMUL R23, R38.reuse, R23 ;  /* 0x0000001726177220 */ /* 0x040fe20000400000 */
[--C-:B------:R-:W-:Y:S02]  /*8290*/  HADD2.F32 R42, -RZ, R66.reuse.H0_H0 ;  /* 0x20000042ff2a7230 */ /* 0x100fe40000004100 */
[C---:B------:R-:W-:Y:S01]  /*82a0*/  FMUL R20, R38.reuse, R24 ;  /* 0x0000001826147220 */ /* 0x040fe20000400000 */
[C---:B------:R-:W-:Y:S01]  /*82b0*/  FFMA R18, R41.reuse, R45, R18 ;  /* 0x0000002d29127223 */ /* 0x040fe20000000012 */
        /* <DEDUP_REMOVED lines=11> */
[----:B------:R-:W-:Y:S01]  /*8370*/  FFMA R27, R41, R42, R27 ;  /* 0x0000002a291b7223 */ /* 0x000fe2000000001b */
[C---:B------:R-:W-:Y:S01]  /*8380*/  FMUL R24, R38.reuse, R28 ;  /* 0x0000001c26187220 */ /* 0x040fe20000400000 */
[----:B------:R-:W-:Y:S02]  /*8390*/  HADD2.F32 R42, -RZ, R72.H1_H1 ;  /* 0x30000048ff2a7230 */ /* 0x000fe40000004100 */
[C---:B------:R-:W-:Y:S01]  /*83a0*/  FMUL R25, R38.reuse, R29 ;  /* 0x0000001d26197220 */ /* 0x040fe20000400000 */
[--C-:B------:R-:W-:Y:S02]  /*83b0*/  HADD2.F32 R43, -RZ, R73.reuse.H0_H0 ;  /* 0x20000049ff2b7230 */ /* 0x100fe40000004100 */
[C---:B------:R-:W-:Y:S01]  /*83c0*/  FMUL R26, R38.reuse, R30 ;  /* 0x0000001e261a7220 */ /* 0x040fe20000400000 */
[----:B------:R-:W-:Y:S01]  /*83d0*/  F2FP.F16.F32.PACK_AB R70, R13, R12 ;  /* 0x0000000c0d46723e */ /* 0x000fe200000000ff */
[----:B------:R-:W-:Y:S01]  /*83e0*/  FFMA R24, R41, R40, R24 ;  /* 0x0000002829187223 */ /* 0x000fe20000000018 */
[----:B------:R-:W-:Y:S01]  /*83f0*/  F2FP.F16.F32.PACK_AB R71, R19, R14 ;  /* 0x0000000e1347723e */ /* 0x000fe200000000ff */
[C---:B------:R-:W-:Y:S01]  /*8400*/  FFMA R25, R41.reuse, R42, R25 ;  /* 0x0000002a29197223 */ /* 0x040fe20000000019 */
[C---:B------:R-:W-:Y:S01]  /*8410*/  FFMA R26, R41.reuse, R43, R26 ;  /* 0x0000002b291a7223 */ /* 0x040fe2000000001a */
[----:B------:R-:W-:Y:S02]  /*8420*/  HADD2.F32 R40, -RZ, R73.H1_H1 ;  /* 0x30000049ff287230 */ /* 0x000fe40000004100 */
[C---:B------:R-:W-:Y:S01]  /*8430*/  FMUL R31, R38.reuse, R31 ;  /* 0x0000001f261f7220 */ /* 0x040fe20000400000 */
[----:B------:R4:W-:Y:S01]  /*8440*/  STS.128 [R96+0x2010], R68 ;  /* 0x0020104460007388 */ /* 0x0009e20000000c00 */
[--C-:B------:R-:W-:Y:S02]  /*8450*/  HADD2.F32 R43, -RZ, R74.reuse.H0_H0 ;  /* 0x2000004aff2b7230 */ /* 0x100fe40000004100 */
[C---:B------:R-:W-:Y:S01]  /*8460*/  FMUL R28, R38.reuse, R32 ;  /* 0x00000020261c7220 */ /* 0x040fe20000400000 */
[----:B------:R-:W-:Y:S02]  /*8470*/  HADD2.F32 R42, -RZ, R74.H1_H1 ;  /* 0x3000004aff2a7230 */ /* 0x000fe40000004100 */
[C---:B------:R-:W-:Y:S01]  /*8480*/  FMUL R29, R38.reuse, R33 ;  /* 0x00000021261d7220 */ /* 0x040fe20000400000 */
[--C-:B------:R-:W-:Y:S02]  /*8490*/  HADD2.F32 R45, -RZ, R75.reuse.H0_H0 ;  /* 0x2000004bff2d7230 */ /* 0x100fe40000004100 */
[C---:B------:R-:W-:Y:S01]  /*84a0*/  FMUL R30, R38.reuse, R34 ;  /* 0x00000022261e7220 */ /* 0x040fe20000400000 */
[----:B------:R-:W-:Y:S02]  /*84b0*/  HADD2.F32 R44, -RZ, R75.H1_H1 ;  /* 0x3000004bff2c7230 */ /* 0x000fe40000004100 */
[----:B------:R-:W-:Y:S01]  /*84c0*/  FFMA R31, R41, R40, R31 ;  /* 0x00000028291f7223 */ /* 0x000fe2000000001f */
[----:B------:R-:W-:Y:S01]  /*84d0*/  FMUL R35, R38, R35 ;  /* 0x0000002326237220 */ /* 0x000fe20000400000 */
[----:B--2---:R-:W-:Y:S01]  /*84e0*/  F2FP.F16.F32.PACK_AB R52, R17, R16 ;  /* 0x000000101134723e */ /* 0x004fe200000000ff */
        /* <DEDUP_REMOVED lines=11> */
[----:B------:R-:W-:Y:S02]  /*85a0*/  F2FP.F16.F32.PACK_AB R103, R35, R30 ;  /* 0x0000001e2367723e */ /* 0x000fe400000000ff */
[----:B-1----:R-:W-:Y:S03]  /*85b0*/  @P6 PRMT R61, R104, 0x654, R61 ;  /* 0x00000654683d6816 */ /* 0x002fe6000000003d */
[----:B------:R4:W-:Y:S01]  /*85c0*/  STS.128 [R98+0x2030], R100 ;  /* 0x0020306462007388 */ /* 0x0009e20000000c00 */
[----:B------:R-:W-:Y:S01]  /*85d0*/  @!PT LDS RZ, [RZ] ;  /* 0x00000000fffff984 */ /* 0x000fe20000000800 */
[----:B------:R-:W-:Y:S01]  /*85e0*/  @!PT LDS RZ, [RZ] ;  /* 0x00000000fffff984 */ /* 0x000fe20000000800 */
[----:B------:R-:W-:Y:S01]  /*85f0*/  @!PT LDS RZ, [RZ] ;  /* 0x00000000fffff984 */ /* 0x000fe20000000800 */
[----:B------:R-:W-:Y:S01]  /*8600*/  @!PT LDS RZ, [RZ] ;  /* 0x00000000fffff984 */ /* 0x000fe20000000800 */
[----:B------:R1:W-:Y:S07]  /*8610*/  MEMBAR.ALL.CTA ;  /* 0x0000000000007992 */ /* 0x0003ee0000008000 */
[----:B-1----:R-:W1:Y:S02]  /*8620*/  FENCE.VIEW.ASYNC.S ;  /* 0x00000000000073c6 */ /* 0x002e640000000000 */
[----:B-1----:R-:W-:Y:S06]  /*8630*/  BAR.SYNC.DEFER_BLOCKING 0x1, 0x80 ;  /* 0x0042000000007b1d */ /* 0x002fec0000010000 */
[----:B------:R-:W-:Y:S05]  /*8640*/  @P0 BRA `(.L_x_109) ;  /* 0x0000000000200947 */ /* 0x000fea0003800000 */
[----:B------:R-:W1:Y:S01]  /*8650*/  LDCU.64 UR6, c[0x0][0x348] ;  /* 0x00006900ff0677ac */ /* 0x000e620008000a00 */
[----:B------:R-:W-:Y:S02]  /*8660*/  UIADD3 UR40, UPT, UPT, UR48, 0x2200, URZ ;  /* 0x0000220030287890 */ /* 0x000fe4000fffe0ff */
[----:B------:R-:W-:Y:S02]  /*8670*/  UIADD3 UR41, UPT, UPT, UR51, 0x20, URZ ;  /* 0x0000002033297890 */ /* 0x000fe4000fffe0ff */
[----:B-1----:R-:W-:Y:S04]  /*8680*/  UIADD3 UR4, UP0, UPT, UR6, 0x680, URZ ;  /* 0x0000068006047890 */ /* 0x002fe8000ff1e0ff */
[----:B------:R-:W-:Y:S09]  /*8690*/  UIADD3.X UR5, UPT, UPT, URZ, UR7, URZ, UP0, !UPT ;  /* 0x00000007ff057290 */ /* 0x000ff200087fe4ff */
[----:B------:R1:W-:Y:S01]  /*86a0*/  UTMASTG.4D [UR40], [UR4] ;  /* 0x00000028040073b5 */ /* 0x0003e20008018000 */
[----:B------:R0:W-:Y:S01]  /*86b0*/  UTMACMDFLUSH ;  /* 0x00000000000079b7 */ /* 0x0001e20000000000 */
[----:B-1----:R-:W-:Y:S04]  /*86c0*/  DEPBAR.LE SB0, 0x1 ;  /* 0x000080400000791a */ /* 0x002fe80000000000 */
.L_x_109:
[----:B------:R-:W-:Y:S05]  /*86d0*/  BSYNC.RECONVERGENT B0 ;  /* 0x0000000000007941 */ /* 0x000fea0003800200 */
.L_x_108:
[----:B------:R-:W-:Y:S01]  /*86e0*/  BAR.SYNC.DEFER_BLOCKING 0x1, 0x80 ;  /* 0x0042000000007b1d */ /* 0x000fe20000010000 */
[----:B------:R-:W-:Y:S04]  /*86f0*/  UIADD3 UR4, UPT, UPT, UR50, 0x1, URZ ;  /* 0x0000000132047890 */ /* 0x000fe8000fffe0ff */
[----:B------:R-:W-:Y:S04]  /*8700*/  UISETP.NE.AND UP0, UPT, UR4, 0x4, UPT ;  /* 0x000000040400788c */ /* 0x000fe8000bf05270 */
[----:B------:R-:W-:Y:S01]  /*8710*/  USEL UR49, UR4, URZ, UP0 ;  /* 0x000000ff04317287 */ /* 0x000fe20008000000 */
[----:B------:R1:W-:Y:S01]  /*8720*/  @P6 SYNCS.ARRIVE.TRANS64.RED.A1T0 RZ, [R61+URZ], RZ ;  /* 0x000000ff3dff69a7 */ /* 0x0003e200081004ff */
[----:B------:R-:W-:Y:S01]  /*8730*/  BSSY B1, `(.L_x_110) ;  /* 0x0000017000017945 */ /* 0x000fe20003800000 */
[----:B------:R-:W2:Y:S02]  /*8740*/  @P6 SYNCS.PHASECHK.TRANS64.TRYWAIT P0, [R62+URZ+0xc0], R63 ;  /* 0x0000c03f3e0065a7 */ /* 0x000ea400080011ff */
[----:B--2---:R-:W-:Y:S01]  /*8750*/  @P6 SEL R46, RZ, 0x1, !P0 ;  /* 0x00000001ff2e6807 */ /* 0x004fe20004000000 */
[----:B-1----:R-:W-:Y:S06]  /*8760*/  @!P6 BRA `(.L_x_111) ;  /* 0x00000000004ce947 */ /* 0x002fec0003800000 */
        /* <DEDUP_REMOVED lines=9> */
[----:B------:R-:W-:Y:S04]  /*8800*/  SHF.L.U32 R5, R85, 0x1f, RZ ;  /* 0x0000001f55057819 */ /* 0x000fe800000006ff */
[----:B------:R-:W1:Y:S02]  /*8810*/  SYNCS.PHASECHK.TRANS64.TRYWAIT P0, [R62+URZ+0xc0], R5 ;  /* 0x0000c0053e0075a7 */ /* 0x000e6400080011ff */
[----:B-1----:R-:W-:Y:S05]  /*8820*/  @!P0 BRA `(.L_x_114) ;  /* 0x0000002400c08947 */ /* 0x002fea0003800000 */
.L_x_113:
[----:B------:R-:W-:Y:S05]  /*8830*/  BSYNC B0 ;  /* 0x0000000000007941 */ /* 0x000fea0003800000 */
.L_x_112:
[----:B------:R-:W-:Y:S02]  /*8840*/  ISETP.NE.AND P0, PT, R60, RZ, PT ;  /* 0x000000ff3c00720c */ /* 0x000fe40003f05270 */
[----:B------:R-:W-:Y:S11]  /*8850*/  IADD3 R47, PT, PT, R47, 0x1, RZ ;  /* 0x000000012f2f7810 */ /* 0x000ff60007ffe0ff */
[----:B------:R2:W1:Y:S04]  /*8860*/  @P0 LDS.128 R48, [R4] ;  /* 0x0000000004300984 */ /* 0x0004680000000c00 */
[----:B------:R2:W1:Y:S04]  /*8870*/  @P0 LDS.128 R56, [R3+0x10] ;  /* 0x0000100003380984 */ /* 0x0004680000000c00 */
[----:B------:R2:W1:Y:S04]  /*8880*/  @P0 LDS.128 R64, [R2+0x20] ;  /* 0x0000200002400984 */ /* 0x0004680000000c00 */
[----:B------:R2:W1:Y:S02]  /*8890*/  @P0 LDS.128 R72, [R0+0x30] ;  /* 0x0000300000480984 */ /* 0x0004640000000c00 */
.L_x_111:
[----:B------:R-:W-:Y:S05]  /*88a0*/  BSYNC B1 ;  /* 0x0000000000017941 */ /* 0x000fea0003800000 */
.L_x_110:
[----:B--2---:R-:W-:Y:S05]  /*88b0*/  VIADD R3, R39, 0x40 ;  /* 0x0000004027037836 */ /* 0x004fea0000000000 */
[----:B------:R-:W-:Y:S04]  /*88c0*/  SHF.R.U32.HI R3, RZ, 0x15, R3 ;  /* 0x00000015ff037819 */ /* 0x000fe80000011603 */
[----:B------:R-:W-:Y:S11]  /*88d0*/  LOP3.LUT P0, RZ, R3, 0x3, R90, 0x48, !PT ;  /* 0x0000000303ff7812 */ /* 0x000ff6000780485a */
[----:B------:R-:W-:Y:S02]  /*88e0*/  @!UPT UIADD3 URZ, UPT, UPT, URZ, URZ, URZ ;  /* 0x000000fffffff290 */ /* 0x000fe4000fffe0ff */
[----:B------:R-:W-:Y:S05]  /*88f0*/  @!P0 BRA `(.L_x_115) ;  /* 0x0000000000408947 */ /* 0x000fea0003800000 */
[----:B------:R-:W1:Y:S01]  /*8900*/  LDCU.64 UR8, c[0x4][0x70] ;  /* 0x01000e00ff0877ac */ /* 0x000e620008000a00 */
[----:B------:R-:W-:Y:S01]  /*8910*/  MOV R3, 0x0 ;  /* 0x0000000000037802 */ /* 0x000fe20000000f00 */
[----:B------:R-:W-:Y:S02]  /*8920*/  HFMA2 R12, -RZ, RZ, 0, 5.9604644775390625e-08 ;  /* 0x00000001ff0c7431 */ /* 0x000fe400000001ff */
[----:B------:R-:W-:Y:S02]  /*8930*/  IMAD.MOV.U32 R8, RZ, RZ, 0x192 ;  /* 0x00000192ff087424 */ /* 0x000fe400078e00ff */
[----:B------:R-:W-:Y:S01]  /*8940*/  IMAD.MOV.U32 R13, RZ, RZ, RZ ;  /* 0x000000ffff0d7224 */ /* 0x000fe200078e00ff */
[----:B------:R-:W2:Y:S01]  /*8950*/  LDCU.64 UR6, c[0x4][0x78] ;  /* 0x01000f00ff0677ac */ /* 0x000ea20008000a00 */
[----:B------:R-:W3:Y:S01]  /*8960*/  LDC.64 R2, c[0x4][R3] ;  /* 0x0100000003027b82 */ /* 0x000ee20000000a00 */
[----:B------:R-:W5:Y:S01]  /*8970*/  LDCU.64 UR4, c[0x4][0x10] ;  /* 0x01000200ff0477ac */ /* 0x000f620008000a00 */
[----:B-1----:R-:W-:Y:S01]  /*8980*/  MOV R5, UR9 ;  /* 0x0000000900057c02 */ /* 0x002fe20008000f00 */
[----:B------:R-:W-:Y:S01]  /*8990*/  IMAD.U32 R4, RZ, RZ, UR8 ;  /* 0x00000008ff047e24 */ /* 0x000fe2000f8e00ff */
[----:B--2---:R-:W-:Y:S01]  /*89a0*/  MOV R7, UR7 ;  /* 0x0000000700077c02 */ /* 0x004fe20008000f00 */
[----:B------:R-:W-:Y:S01]  /*89b0*/  IMAD.U32 R6, RZ, RZ, UR6 ;  /* 0x00000006ff067e24 */ /* 0x000fe2000f8e00ff */
[----:B-----5:R-:W-:Y:S01]  /*89c0*/  MOV R11, UR5 ;  /* 0x00000005000b7c02 */ /* 0x020fe20008000f00 */
[----:B------:R-:W-:Y:S02]  /*89d0*/  IMAD.U32 R10, RZ, RZ, UR4 ;  /* 0x00000004ff0a7e24 */ /* 0x000fe4000f8e00ff */
[----:B------:R-:W-:Y:S07]  /*89e0*/  LEPC R20, `(.L_x_115) ;  /* 0x000000001014794e */ /* 0x000fee0000000000 */
[----:B---34-:R-:W-:Y:S05]  /*89f0*/  CALL.ABS.NOINC R2 ;  /* 0x0000000002007343 */ /* 0x018fea0003c00000 */
.L_x_115:
[----:B------:R-:W-:Y:S05]  /*8a00*/  WARPSYNC.ALL ;  /* 0x0000000000007948 */ /* 0x000fea0003800000 */
[----:B------:R-:W-:Y:S01]  /*8a10*/  R2UR UR4, R39 ;  /* 0x00000000270472ca */ /* 0x000fe200000e0000 */
[--C-:B-1----:R-:W-:Y:S01]  /*8a20*/  HADD2.F32 R40, -RZ, R48.reuse.H0_H0 ;  /* 0x20000030ff287230 */ /* 0x102fe20000004100 */
[----:B------:R-:W-:Y:S01]  /*8a30*/  ISETP.NE.AND P6, PT, R97, RZ, PT ;  /* 0x000000ff6100720c */ /* 0x000fe20003fc5270 */
[----:B------:R-:W-:Y:S01]  /*8a40*/  HADD2.F32 R43, -RZ, R48.H1_H1 ;  /* 0x30000030ff2b7230 */ /* 0x000fe20000004100 */
[----:B------:R-:W-:Y:S01]  /*8a50*/  ISETP.NE.AND P0, PT, R88, RZ, PT ;  /* 0x000000ff5800720c */ /* 0x000fe20003f05270 */
[----:B------:R-:W-:Y:S01]  /*8a60*/  HADD2.F32 R42, -RZ, R49.H0_H0 ;  /* 0x20000031ff2a7230 */ /* 0x000fe20000004100 */
[----:B------:R-:W-:Y:S01]  /*8a70*/  MOV R61, UR49 ;  /* 0x00000031003d7c02 */ /* 0x000fe20008000f00 */
[--C-:B------:R-:W-:Y:S01]  /*8a80*/  HADD2.F32 R45, -RZ, R51.reuse.H0_H0 ;  /* 0x20000033ff2d7230 */ /* 0x100fe20000004100 */
[----:B------:R-:W-:Y:S01]  /*8a90*/  BSSY.RECONVERGENT B0, `(.L_x_116) ;  /* 0x0000087000007945 */ /* 0x000fe20003800200 */
[----:B------:R-:W-:Y:S01]  /*8aa0*/  HADD2.F32 R44, -RZ, R51.H1_H1 ;  /* 0x30000033ff2c7230 */ /* 0x000fe20000004100 */
[----:B------:R-:W-:Y:S03]  /*8ab0*/  LEA R62, R47, UR48, 0x3 ;  /* 0x000000302f3e7c11 */ /* 0x000fe6000f8e18ff */
[----:B------:R-:W1:Y:S02]  /*8ac0*/  LDTM.x32 R4, tmem[UR4+0x40] ;  /* 0x00004004000479ee */ /* 0x000e6400082c0000 */
[----:B------:R-:W-:Y:S02]  /*8ad0*/  @P6 LEA R61, R61, UR48, 0x3 ;  /* 0x000000303d3d6c11 */ /* 0x000fe4000f8e18ff */
[----:B------:R-:W-:Y:S02]  /*8ae0*/  @P6 SHF.L.U32 R63, R85, 0x1f, RZ ;  /* 0x0000001f553f6819 */ /* 0x000fe400000006ff */
[----:B------:R-:W-:Y:S04]  /*8af0*/  @P6 IADD3 R61, PT, PT, R61, 0xe0, RZ ;  /* 0x000000e03d3d6810 */ /* 0x000fe80007ffe0ff */
[----:B------:R-:W-:Y:S01]  /*8b00*/  @P6 PRMT R61, R104, 0x654, R61 ;  /* 0x00000654683d6816 */ /* 0x000fe2000000003d */
[C---:B-1----:R-:W-:Y:S01]  /*8b10*/  FMUL R0, R38.reuse, R4 ;  /* 0x0000000426007220 */ /* 0x042fe20000400000 */
[C---:B------:R-:W-:Y:S01]  /*8b20*/  FMUL R2, R38.reuse, R5 ;  /* 0x0000000526027220 */ /* 0x040fe20000400000 */
[C---:B------:R-:W-:Y:S01]  /*8b30*/  FMUL R3, R38.reuse, R6 ;  /* 0x0000000626037220 */ /* 0x040fe20000400000 */
[C---:B------:R-:W-:Y:S01]  /*8b40*/  FMUL R7, R38.reuse, R7 ;  /* 0x0000000726077220 */ /* 0x040fe20000400000 */
[C---:B------:R-:W-:Y:S01]  /*8b50*/  FFMA R0, R41.reuse, R40, R0 ;  /* 0x0000002829007223 */ /* 0x040fe20000000000 */
[----:B------:R-:W-:Y:S02]  /*8b60*/  HADD2.F32 R40, -RZ, R49.H1_H1 ;  /* 0x30000031ff287230 */ /* 0x000fe40000004100 */
[C---:B------:R-:W-:Y:S01]  /*8b70*/  FFMA R2, R41.reuse, R43, R2 ;  /* 0x0000002b29027223 */ /* 0x040fe20000000002 */
[C---:B------:R-:W-:Y:S01]  /*8b80*/  FFMA R3, R41.reuse, R42, R3 ;  /* 0x0000002a29037223 */ /* 0x040fe20000000003 */
[--C-:B------:R-:W-:Y:S02]  /*8b90*/  HADD2.F32 R43, -RZ, R50.reuse.H0_H0 ;  /* 0x20000032ff2b7230 */ /* 0x100fe40000004100 */
[----:B------:R-:W-:Y:S01]  /*8ba0*/  FMUL R4, R38, R8 ;  /* 0x0000000826047220 */ /* 0x000fe20000400000 */
[----:B------:R-:W-:Y:S01]  /*8bb0*/  HADD2.F32 R42, -RZ, R50.H1_H1 ;  /* 0x30000032ff2a7230 */ /* 0x000fe20000004100 */
[----:B----4-:R-:W-:Y:S01]  /*8bc0*/  F2FP.F16.F32.PACK_AB R68, R2, R0 ;  /* 0x000000000244723e */ /* 0x010fe200000000ff */
[C---:B------:R-:W-:Y:S01]  /*8bd0*/  FFMA R7, R41.reuse, R40, R7 ;  /* 0x0000002829077223 */ /* 0x040fe20000000007 */
[----:B------:R-:W-:Y:S01]  /*8be0*/  FFMA R4, R41, R43, R4 ;  /* 0x0000002b29047223 */ /* 0x000fe20000000004 */
[C---:B------:R-:W-:Y:S01]  /*8bf0*/  FMUL R5, R38.reuse, R9 ;  /* 0x0000000926057220 */ /* 0x040fe20000400000 */
[C---:B------:R-:W-:Y:S01]  /*8c00*/  FMUL R6, R38.reuse, R10 ;  /* 0x0000000a26067220 */ /* 0x040fe20000400000 */
[C---:B------:R-:W-:Y:S01]  /*8c10*/  FMUL R11, R38.reuse, R11 ;  /* 0x0000000b260b7220 */ /* 0x040fe20000400000 */
[--C-:B------:R-:W-:Y:S01]  /*8c20*/  HADD2.F32 R40, -RZ, R56.reuse.H0_H0 ;  /* 0x20000038ff287230 */ /* 0x100fe20000004100 */
[----:B------:R-:W-:Y:S01]  /*8c30*/  F2FP.F16.F32.PACK_AB R69, R7, R3 ;  /* 0x000000030745723e */ /* 0x000fe200000000ff */
[C---:B------:R-:W-:Y:S01]  /*8c40*/  FFMA R5, R41.reuse, R42, R5 ;  /* 0x0000002a29057223 */ /* 0x040fe20000000005 */
[C---:B------:R-:W-:Y:S01]  /*8c50*/  FFMA R6, R41.reuse, R45, R6 ;  /* 0x0000002d29067223 */ /* 0x040fe20000000006 */
[----:B------:R-:W-:Y:S01]  /*8c60*/  FFMA R11, R41, R44, R11 ;  /* 0x0000002c290b7223 */ /* 0x000fe2000000000b */
[C---:B------:R-:W-:Y:S01]  /*8c70*/  FMUL R8, R38.reuse, R12 ;  /* 0x0000000c26087220 */ /* 0x040fe20000400000 */
[----:B------:R-:W-:Y:S01]  /*8c80*/  HADD2.F32 R42, -RZ, R56.H1_H1 ;  /* 0x30000038ff2a7230 */ /* 0x000fe20000004100 */
[----:B------:R-:W-:Y:S01]  /*8c90*/  F2FP.F16.F32.PACK_AB R70, R5, R4 ;  /* 0x000000040546723e */ /* 0x000fe200000000ff */
[C---:B------:R-:W-:Y:S01]  /*8ca0*/  FMUL R9, R38.reuse, R13 ;  /* 0x0000000d26097220 */ /* 0x040fe20000400000 */
[----:B------:R-:W-:Y:S01]  /*8cb0*/  F2FP.F16.F32.PACK_AB R71, R11, R6 ;  /* 0x000000060b47723e */ /* 0x000fe200000000ff */
[C---:B------:R-:W-:Y:S01]  /*8cc0*/  FFMA R8, R41.reuse, R40, R8 ;  /* 0x0000002829087223 */ /* 0x040fe20000000008 */
[--C-:B------:R-:W-:Y:S02]  /*8cd0*/  HADD2.F32 R43, -RZ, R57.reuse.H0_H0 ;  /* 0x20000039ff2b7230 */ /* 0x100fe40000004100 */
[----:B------:R-:W-:Y:S01]  /*8ce0*/  FFMA R9, R41, R42, R9 ;  /* 0x0000002a29097223 */ /* 0x000fe20000000009 */
[C---:B------:R-:W-:Y:S01]  /*8cf0*/  FMUL R10, R38.reuse, R14 ;  /* 0x0000000e260a7220 */ /* 0x040fe20000400000 */
[----:B------:R1:W-:Y:S01]  /*8d00*/  STS.128 [R86+0x4000], R68 ;  /* 0x0040004456007388 */ /* 0x0003e20000000c00 */
[----:B------:R-:W-:Y:S02]  /*8d10*/  HADD2.F32 R40, -RZ, R57.H1_H1 ;  /* 0x30000039ff287230 */ /* 0x000fe40000004100 */
[C---:B------:R-:W-:Y:S01]  /*8d20*/  FMUL R15, R38.reuse, R15 ;  /* 0x0000000f260f7220 */ /* 0x040fe20000400000 */
        /* <DEDUP_REMOVED lines=14> */
[C---:B------:R-:W-:Y:S01]  /*8e10*/  FMUL R16, R38.reuse, R20 ;  /* 0x0000001426107220 */ /* 0x040fe20000400000 */
[C---:B------:R-:W-:Y:S01]  /*8e20*/  FFMA R14, R41.reuse, R43, R14 ;  /* 0x0000002b290e7223 */ /* 0x040fe2000000000e */
[--C-:B------:R-:W-:Y:S02]  /*8e30*/  HADD2.F32 R43, -RZ, R64.reuse.H0_H0 ;  /* 0x20000040ff2b7230 */ /* 0x100fe40000004100 */
        /* <DEDUP_REMOVED lines=22> */
[----:B------:R-:W-:Y:S01]  /*8fa0*/  FFMA R27, R41, R42, R27 ;  /* 0x0000002a291b7223 */ /* 0x000fe2000000001b */
[--C-:B------:R-:W-:Y:S02]  /*8fb0*/  HADD2.F32 R40, -RZ, R72.reuse.H0_H0 ;  /* 0x20000048ff287230 */ /* 0x100fe40000004100 */
        /* <DEDUP_REMOVED lines=22> */
[----:B-1----:R-:W-:Y:S01]  /*9120*/  F2FP.F16.F32.PACK_AB R68, R17, R16 ;  /* 0x000000101144723e */ /* 0x002fe200000000ff */
        /* <DEDUP_REMOVED lines=29> */
.L_x_117:
[----:B------:R-:W-:Y:S05]  /*9300*/  BSYNC.RECONVERGENT B0 ;  /* 0x0000000000007941 */ /* 0x000fea0003800200 */
.L_x_116:
[----:B------:R-:W-:Y:S01]  /*9310*/  BAR.SYNC.DEFER_BLOCKING 0x1, 0x80 ;  /* 0x0042000000007b1d */ /* 0x000fe20000010000 */
[----:B------:R-:W-:Y:S04]  /*9320*/  UIADD3 UR4, UPT, UPT, UR49, 0x1, URZ ;  /* 0x0000000131047890 */ /* 0x000fe8000fffe0ff */
[----:B------:R-:W-:Y:S04]  /*9330*/  UISETP.NE.AND UP0, UPT, UR4, 0x4, UPT ;  /* 0x000000040400788c */ /* 0x000fe8000bf05270 */
[----:B------:R-:W-:Y:S01]  /*9340*/  USEL UR50, UR4, URZ, UP0 ;  /* 0x000000ff04327287 */ /* 0x000fe20008000000 */
[----:B------:R1:W-:Y:S01]  /*9350*/  @P6 SYNCS.ARRIVE.TRANS64.RED.A1T0 RZ, [R61+URZ], RZ ;  /* 0x000000ff3dff69a7 */ /* 0x0003e200081004ff */
[----:B------:R-:W-:Y:S01]  /*9360*/  BSSY B1, `(.L_x_118) ;  /* 0x0000017000017945 */ /* 0x000fe20003800000 */
[----:B------:R-:W4:Y:S02]  /*9370*/  @P6 SYNCS.PHASECHK.TRANS64.TRYWAIT P0, [R62+URZ+0xc0], R63 ;  /* 0x0000c03f3e0065a7 */ /* 0x000f2400080011ff */
[----:B----4-:R-:W-:Y:S01]  /*9380*/  @P6 SEL R46, RZ, 0x1, !P0 ;  /* 0x00000001ff2e6807 */ /* 0x010fe20004000000 */
        /* <DEDUP_REMOVED lines=13> */
.L_x_121:
[----:B------:R-:W-:Y:S05]  /*9460*/  BSYNC B0 ;  /* 0x0000000000007941 */ /* 0x000fea0003800000 */
.L_x_120:
[----:B------:R-:W-:Y:S11]  /*9470*/  ISETP.NE.AND P0, PT, R60, RZ, PT ;  /* 0x000000ff3c00720c */ /* 0x000ff60003f05270 */
[----:B------:R-:W-:Y:S02]  /*9480*/  @!UPT UIADD3 URZ, UPT, UPT, URZ, URZ, URZ ;  /* 0x000000fffffff290 */ /* 0x000fe4000fffe0ff */
[----:B------:R4:W1:Y:S04]  /*9490*/  @P0 LDS.128 R48, [R3] ;  /* 0x0000000003300984 */ /* 0x0008680000000c00 */
[----:B------:R4:W1:Y:S04]  /*94a0*/  @P0 LDS.128 R56, [R2+0x10] ;  /* 0x0000100002380984 */ /* 0x0008680000000c00 */
[----:B------:R4:W1:Y:S04]  /*94b0*/  @P0 LDS.128 R64, [R0+0x20] ;  /* 0x0000200000400984 */ /* 0x0008680000000c00 */
[----:B------:R4:W1:Y:S02]  /*94c0*/  @P0 LDS.128 R72, [R47+0x30] ;  /* 0x000030002f480984 */ /* 0x0008640000000c00 */
.L_x_119:
[----:B------:R-:W-:Y:S05]  /*94d0*/  BSYNC B1 ;  /* 0x0000000000017941 */ /* 0x000fea0003800000 */
.L_x_118:
[----:B----4-:R-:W-:Y:S05]  /*94e0*/  VIADD R3, R39, 0x60 ;  /* 0x0000006027037836 */ /* 0x010fea0000000000 */
        /* <DEDUP_REMOVED lines=9> */
[----:B------:R-:W4:Y:S01]  /*9580*/  LDCU.64 UR6, c[0x4][0x78] ;  /* 0x01000f00ff0677ac */ /* 0x000f220008000a00 */
[----:B------:R-:W2:Y:S01]  /*9590*/  LDC.64 R2, c[0x4][R3] ;  /* 0x0100000003027b82 */ /* 0x000ea20000000a00 */
[----:B------:R-:W5:Y:S01]  /*95a0*/  LDCU.64 UR4, c[0x4][0x10] ;  /* 0x01000200ff0477ac */ /* 0x000f620008000a00 */
[----:B-1----:R-:W-:Y:S01]  /*95b0*/  MOV R5, UR9 ;  /* 0x0000000900057c02 */ /* 0x002fe20008000f00 */
[----:B------:R-:W-:Y:S01]  /*95c0*/  IMAD.U32 R4, RZ, RZ, UR8 ;  /* 0x00000008ff047e24 */ /* 0x000fe2000f8e00ff */
[----:B----4-:R-:W-:Y:S01]  /*95d0*/  MOV R7, UR7 ;  /* 0x0000000700077c02 */ /* 0x010fe20008000f00 */
[----:B------:R-:W-:Y:S01]  /*95e0*/  IMAD.U32 R6, RZ, RZ, UR6 ;  /* 0x00000006ff067e24 */ /* 0x000fe2000f8e00ff */
[----:B-----5:R-:W-:Y:S01]  /*95f0*/  MOV R11, UR5 ;  /* 0x00000005000b7c02 */ /* 0x020fe20008000f00 */
[----:B------:R-:W-:Y:S02]  /*9600*/  IMAD.U32 R10, RZ, RZ, UR4 ;  /* 0x00000004ff0a7e24 */ /* 0x000fe4000f8e00ff */
[----:B------:R-:W-:Y:S07]  /*9610*/  LEPC R20, `(.L_x_123) ;  /* 0x000000001014794e */ /* 0x000fee0000000000 */
[----:B--23--:R-:W-:Y:S05]  /*9620*/  CALL.ABS.NOINC R2 ;  /* 0x0000000002007343 */ /* 0x00cfea0003c00000 */
.L_x_123:
[----:B------:R-:W-:Y:S01]  /*9630*/  ISETP.NE.AND P0, PT, R88, RZ, PT ;  /* 0x000000ff5800720c */ /* 0x000fe20003f05270 */
[----:B------:R-:W-:Y:S05]  /*9640*/  WARPSYNC.ALL ;  /* 0x0000000000007948 */ /* 0x000fea0003800000 */
[----:B------:R-:W-:Y:S01]  /*9650*/  R2UR UR4, R39 ;  /* 0x00000000270472ca */ /* 0x000fe200000e0000 */
[----:B------:R-:W4:Y:S01]  /*9660*/  S2UR UR6, SR_CgaCtaId ;  /* 0x00000000000679c3 */ /* 0x000f220000008800 */
[----:B------:R-:W-:Y:S01]  /*9670*/  R2UR UR5, R99 ;  /* 0x00000000630572ca */ /* 0x000fe200000e0000 */
[--C-:B-1----:R-:W-:Y:S01]  /*9680*/  HADD2.F32 R40, -RZ, R48.reuse.H0_H0 ;  /* 0x20000030ff287230 */ /* 0x102fe20000004100 */
[----:B------:R-:W-:Y:S01]  /*9690*/  BSSY.RECONVERGENT B0, `(.L_x_124) ;  /* 0x0000089000007945 */ /* 0x000fe20003800200 */
[----:B------:R-:W-:Y:S02]  /*96a0*/  HADD2.F32 R42, -RZ, R48.H1_H1 ;  /* 0x30000030ff2a7230 */ /* 0x000fe40000004100 */
[--C-:B------:R-:W-:Y:S02]  /*96b0*/  HADD2.F32 R43, -RZ, R49.reuse.H0_H0 ;  /* 0x20000031ff2b7230 */ /* 0x100fe40000004100 */
[----:B------:R-:W-:Y:S02]  /*96c0*/  HADD2.F32 R44, -RZ, R49.H1_H1 ;  /* 0x30000031ff2c7230 */ /* 0x000fe40000004100 */
[--C-:B------:R-:W-:Y:S02]  /*96d0*/  HADD2.F32 R45, -RZ, R50.reuse.H0_H0 ;  /* 0x20000032ff2d7230 */ /* 0x100fe40000004100 */
[----:B------:R-:W1:Y:S01]  /*96e0*/  LDTM.x32 R4, tmem[UR4+0x60] ;  /* 0x00006004000479ee */ /* 0x000e6200082c0000 */
[----:B------:R-:W-:Y:S01]  /*96f0*/  NOP ;  /* 0x0000000000007918 */ /* 0x000fe20000000000 */
[----:B------:R-:W-:Y:S01]  /*9700*/  UIADD3 UR4, UPT, UPT, UR5, 0x130, URZ ;  /* 0x0000013005047890 */ /* 0x000fe2000fffe0ff */
[----:B------:R-:W-:Y:S02]  /*9710*/  HADD2.F32 R46, -RZ, R50.H1_H1 ;  /* 0x30000032ff2e7230 */ /* 0x000fe40000004100 */
[--C-:B------:R-:W-:Y:S02]  /*9720*/  HADD2.F32 R47, -RZ, R51.reuse.H0_H0 ;  /* 0x20000033ff2f7230 */ /* 0x100fe40000004100 */
[----:B------:R-:W-:Y:S02]  /*9730*/  HADD2.F32 R49, -RZ, R51.H1_H1 ;  /* 0x30000033ff317230 */ /* 0x000fe40000004100 */
[--C-:B------:R-:W-:Y:S02]  /*9740*/  HADD2.F32 R48, -RZ, R56.reuse.H0_H0 ;  /* 0x20000038ff307230 */ /* 0x100fe40000004100 */
[----:B------:R-:W-:Y:S02]  /*9750*/  HADD2.F32 R51, -RZ, R56.H1_H1 ;  /* 0x30000038ff337230 */ /* 0x000fe40000004100 */
[--C-:B------:R-:W-:Y:S02]  /*9760*/  HADD2.F32 R50, -RZ, R57.reuse.H0_H0 ;  /* 0x20000039ff327230 */ /* 0x100fe40000004100 */
[----:B--2---:R-:W-:Y:S02]  /*9770*/  HADD2.F32 R52, -RZ, R57.H1_H1 ;  /* 0x30000039ff347230 */ /* 0x004fe40000004100 */
[--C-:B------:R-:W-:Y:S02]  /*9780*/  HADD2.F32 R53, -RZ, R58.reuse.H0_H0 ;  /* 0x2000003aff357230 */ /* 0x100fe40000004100 */
[----:B------:R-:W-:Y:S02]  /*9790*/  HADD2.F32 R54, -RZ, R58.H1_H1 ;  /* 0x3000003aff367230 */ /* 0x000fe40000004100 */
[--C-:B------:R-:W-:Y:S02]  /*97a0*/  HADD2.F32 R55, -RZ, R59.reuse.H0_H0 ;  /* 0x2000003bff377230 */ /* 0x100fe40000004100 */
[----:B------:R-:W-:Y:S01]  /*97b0*/  HADD2.F32 R56, -RZ, R59.H1_H1 ;  /* 0x3000003bff387230 */ /* 0x000fe20000004100 */
[----:B----4-:R-:W-:Y:S01]  /*97c0*/  UPRMT UR4, UR6, 0x654, UR4 ;  /* 0x0000065406047896 */ /* 0x010fe20008000004 */
[C---:B-1----:R-:W-:Y:S01]  /*97d0*/  FMUL R4, R38.reuse, R4 ;  /* 0x0000000426047220 */ /* 0x042fe20000400000 */
[C---:B------:R-:W-:Y:S01]  /*97e0*/  FMUL R5, R38.reuse, R5 ;  /* 0x0000000526057220 */ /* 0x040fe20000400000 */
[C---:B------:R-:W-:Y:S01]  /*97f0*/  FMUL R6, R38.reuse, R6 ;  /* 0x0000000626067220 */ /* 0x040fe20000400000 */
[C---:B------:R-:W-:Y:S01]  /*9800*/  FMUL R7, R38.reuse, R7 ;  /* 0x0000000726077220 */ /* 0x040fe20000400000 */
[C---:B------:R-:W-:Y:S01]  /*9810*/  FFMA R4, R41.reuse, R40, R4 ;  /* 0x0000002829047223 */ /* 0x040fe20000000004 */
[C---:B------:R-:W-:Y:S01]  /*9820*/  FFMA R5, R41.reuse, R42, R5 ;  /* 0x0000002a29057223 */ /* 0x040fe20000000005 */
[C---:B------:R-:W-:Y:S01]  /*9830*/  FFMA R6, R41.reuse, R43, R6 ;  /* 0x0000002b29067223 */ /* 0x040fe20000000006 */
[----:B------:R-:W-:Y:S01]  /*9840*/  FFMA R7, R41, R44, R7 ;  /* 0x0000002c29077223 */ /* 0x000fe20000000007 */
[----:B------:R-:W-:Y:S01]  /*9850*/  SYNCS.ARRIVE.TRANS64.RED.A1T0 RZ, [UR4], RZ ;  /* 0x000000ffffff79a7 */ /* 0x000fe20008100404 */
[C---:B------:R-:W-:Y:S01]  /*9860*/  FMUL R8, R38.reuse, R8 ;  /* 0x0000000826087220 */ /* 0x040fe20000400000 */
[----:B------:R-:W-:Y:S01]  /*9870*/  F2FP.F16.F32.PACK_AB R100, R5, R4 ;  /* 0x000000040564723e */ /* 0x000fe200000000ff */
[C---:B------:R-:W-:Y:S01]  /*9880*/  FMUL R9, R38.reuse, R9 ;  /* 0x0000000926097220 */ /* 0x040fe20000400000 */
[----:B------:R-:W-:Y:S01]  /*9890*/  F2FP.F16.F32.PACK_AB R101, R7, R6 ;  /* 0x000000060765723e */ /* 0x000fe200000000ff */
[C---:B------:R-:W-:Y:S01]  /*98a0*/  FFMA R8, R41.reuse, R45, R8 ;  /* 0x0000002d29087223 */ /* 0x040fe20000000008 */
[C---:B------:R-:W-:Y:S01]  /*98b0*/  FMUL R0, R38.reuse, R10 ;  /* 0x0000000a26007220 */ /* 0x040fe20000400000 */
[C---:B------:R-:W-:Y:S01]  /*98c0*/  FFMA R9, R41.reuse, R46, R9 ;  /* 0x0000002e29097223 */ /* 0x040fe20000000009 */
[C---:B------:R-:W-:Y:S01]  /*98d0*/  FMUL R2, R38.reuse, R11 ;  /* 0x0000000b26027220 */ /* 0x040fe20000400000 */
[C---:B------:R-:W-:Y:S01]  /*98e0*/  FMUL R3, R38.reuse, R12 ;  /* 0x0000000c26037220 */ /* 0x040fe20000400000 */
[----:B------:R-:W-:Y:S01]  /*98f0*/  FFMA R0, R41, R47, R0 ;  /* 0x0000002f29007223 */ /* 0x000fe20000000000 */
[C---:B------:R-:W-:Y:S01]  /*9900*/  FMUL R10, R38.reuse, R13 ;  /* 0x0000000d260a7220 */ /* 0x040fe20000400000 */
[----:B------:R-:W-:Y:S01]  /*9910*/  F2FP.F16.F32.PACK_AB R102, R9, R8 ;  /* 0x000000080966723e */ /* 0x000fe200000000ff */
[C---:B------:R-:W-:Y:S01]  /*9920*/  FFMA R2, R41.reuse, R49, R2 ;  /* 0x0000003129027223 */ /* 0x040fe20000000002 */
[C---:B------:R-:W-:Y:S01]  /*9930*/  FFMA R3, R41.reuse, R48, R3 ;  /* 0x0000003029037223 */ /* 0x040fe20000000003 */
[C---:B------:R-:W-:Y:S01]  /*9940*/  FFMA R10, R41.reuse, R51, R10 ;  /* 0x00000033290a7223 */ /* 0x040fe2000000000a */
[C---:B------:R-:W-:Y:S01]  /*9950*/  FMUL R11, R38.reuse, R14 ;  /* 0x0000000e260b7220 */ /* 0x040fe20000400000 */
[C---:B------:R-:W-:Y:S01]  /*9960*/  FMUL R15, R38.reuse, R15 ;  /* 0x0000000f260f7220 */ /* 0x040fe20000400000 */
[C---:B------:R-:W-:Y:S01]  /*9970*/  FMUL R12, R38.reuse, R16 ;  /* 0x00000010260c7220 */ /* 0x040fe20000400000 */
[C---:B------:R-:W-:Y:S01]  /*9980*/  FMUL R13, R38.reuse, R17 ;  /* 0x00000011260d7220 */ /* 0x040fe20000400000 */
[C---:B------:R-:W-:Y:S01]  /*9990*/  FFMA R11, R41.reuse, R50, R11 ;  /* 0x00000032290b7223 */ /* 0x040fe2000000000b */
[C---:B------:R-:W-:Y:S01]  /*99a0*/  FMUL R14, R38.reuse, R18 ;  /* 0x00000012260e7220 */ /* 0x040fe20000400000 */
[C---:B------:R-:W-:Y:S01]  /*99b0*/  FFMA R15, R41.reuse, R52, R15 ;  /* 0x00000034290f7223 */ /* 0x040fe2000000000f */
[--C-:B------:R-:W-:Y:S02]  /*99c0*/  HADD2.F32 R57, -RZ, R64.reuse.H0_H0 ;  /* 0x20000040ff397230 */ /* 0x100fe40000004100 */
[----:B------:R-:W-:Y:S01]  /*99d0*/  FMUL R19, R38, R19 ;  /* 0x0000001326137220 */ /* 0x000fe20000400000 */
[----:B------:R-:W-:Y:S01]  /*99e0*/  F2FP.F16.F32.PACK_AB R103, R2, R0 ;  /* 0x000000000267723e */ /* 0x000fe200000000ff */
[C---:B------:R-:W-:Y:S01]  /*99f0*/  FFMA R12, R41.reuse, R53, R12 ;  /* 0x00000035290c7223 */ /* 0x040fe2000000000c */
[----:B------:R-:W-:Y:S02]  /*9a00*/  HADD2.F32 R58, -RZ, R64.H1_H1 ;  /* 0x30000040ff3a7230 */ /* 0x000fe40000004100 */
[C---:B------:R-:W-:Y:S01]  /*9a10*/  FMUL R16, R38.reuse, R20 ;  /* 0x0000001426107220 */ /* 0x040fe20000400000 */
[C---:B------:R-:W-:Y:S01]  /*9a20*/  FFMA R13, R41.reuse, R54, R13 ;  /* 0x00000036290d7223 */ /* 0x040fe2000000000d */
[----:B------:R1:W-:Y:S01]  /*9a30*/  STS.128 [R86+0x6000], R100 ;  /* 0x0060006456007388 */ /* 0x0003e20000000c00 */
[--C-:B------:R-:W-:Y:S02]  /*9a40*/  HADD2.F32 R59, -RZ, R65.reuse.H0_H0 ;  /* 0x20000041ff3b7230 */ /* 0x100fe40000004100 */
[C---:B------:R-:W-:Y:S01]  /*9a50*/  FMUL R17, R38.reuse, R21 ;  /* 0x0000001526117220 */ /* 0x040fe20000400000 */
[C---:B------:R-:W-:Y:S01]  /*9a60*/  FFMA R14, R41.reuse, R55, R14 ;  /* 0x00000037290e7223 */ /* 0x040fe2000000000e */
[----:B------:R-:W-:Y:S02]  /*9a70*/  HADD2.F32 R60, -RZ, R65.H1_H1 ;  /* 0x30000041ff3c7230 */ /* 0x000fe40000004100 */
[C---:B------:R-:W-:Y:S01]  /*9a80*/  FMUL R18, R38.reuse, R22 ;  /* 0x0000001626127220 */ /* 0x040fe20000400000 */
[C---:B------:R-:W-:Y:S01]  /*9a90*/  FFMA R19, R41.reuse, R56, R19 ;  /* 0x0000003829137223 */ /* 0x040fe20000000013 */
        /* <DEDUP_REMOVED lines=13> */
[----:B------:R-:W-:Y:S01]  /*9b70*/  FMUL R27, R38, R27 ;  /* 0x0000001b261b7220 */ /* 0x000fe20000400000 */
[----:B------:R-:W-:Y:S01]  /*9b80*/  F2FP.F16.F32.PACK_AB R108, R10, R3 ;  /* 0x000000030a6c723e */ /* 0x000fe200000000ff */
[----:B------:R-:W-:Y:S01]  /*9b90*/  FFMA R20, R41, R61, R20 ;  /* 0x0000003d29147223 */ /* 0x000fe20000000014 */
[----:B------:R-:W-:Y:S01]  /*9ba0*/  F2FP.F16.F32.PACK_AB R109, R15, R11 ;  /* 0x0000000b0f6d723e */ /* 0x000fe200000000ff */
[----:B------:R-:W-:Y:S01]  /*9bb0*/  HADD2.F32 R66, -RZ, R72.H1_H1 ;  /* 0x30000048ff427230 */ /* 0x000fe20000004100 */
[----:B------:R-:W-:Y:S01]  /*9bc0*/  F2FP.F16.F32.PACK_AB R110, R13, R12 ;  /* 0x0000000c0d6e723e */ /* 0x000fe200000000ff */
[C---:B------:R-:W-:Y:S01]  /*9bd0*/  FMUL R24, R38.reuse, R28 ;  /* 0x0000001c26187220 */ /* 0x040fe20000400000 */
[----:B------:R-:W-:Y:S01]  /*9be0*/  F2FP.F16.F32.PACK_AB R111, R19, R14 ;  /* 0x0000000e136f723e */ /* 0x000fe200000000ff */
[C---:B------:R-:W-:Y:S01]  /*9bf0*/  FFMA R21, R41.reuse, R62, R21 ;  /* 0x0000003e29157223 */ /* 0x040fe20000000015 */
[--C-:B------:R-:W-:Y:S02]  /*9c00*/  HADD2.F32 R67, -RZ, R73.reuse.H0_H0 ;  /* 0x20000049ff437230 */ /* 0x100fe40000004100 */
[C---:B------:R-:W-:Y:S01]  /*9c10*/  FMUL R25, R38.reuse, R29 ;  /* 0x0000001d26197220 */ /* 0x040fe20000400000 */
[C---:B------:R-:W-:Y:S01]  /*9c20*/  FFMA R22, R41.reuse, R63, R22 ;  /* 0x0000003f29167223 */ /* 0x040fe20000000016 */
[----:B------:R1:W-:Y:S01]  /*9c30*/  STS.128 [R96+0x6010], R108 ;  /* 0x0060106c60007388 */ /* 0x0003e20000000c00 */
        /* <DEDUP_REMOVED lines=39> */
[----:B------:R-:W-:Y:S02]  /*9eb0*/  UIADD3 UR40, UPT, UPT, UR48, 0x6200, URZ ;  /* 0x0000620030287890 */ /* 0x000fe4000fffe0ff */
[----:B------:R-:W-:Y:S02]  /*9ec0*/  UIADD3 UR41, UPT, UPT, UR51, 0x60, URZ ;  /* 0x0000006033297890 */ /* 0x000fe4000fffe0ff */
[----:B--2---:R-:W-:Y:S04]  /*9ed0*/  UIADD3 UR4, UP0, UPT, UR6, 0x680, URZ ;  /* 0x0000068006047890 */ /* 0x004fe8000ff1e0ff */
[----:B------:R-:W-:Y:S09]  /*9ee0*/  UIADD3.X UR5, UPT, UPT, URZ, UR7, URZ, UP0, !UPT ;  /* 0x00000007ff057290 */ /* 0x000ff200087fe4ff */
[----:B------:R2:W-:Y:S01]  /*9ef0*/  UTMASTG.4D [UR40], [UR4] ;  /* 0x00000028040073b5 */ /* 0x0005e20008018000 */
[----:B------:R0:W-:Y:S01]  /*9f00*/  UTMACMDFLUSH ;  /* 0x00000000000079b7 */ /* 0x0001e20000000000 */
[----:B--2---:R-:W-:Y:S04]  /*9f10*/  DEPBAR.LE SB0, 0x1 ;  /* 0x000080400000791a */ /* 0x004fe80000000000 */
.L_x_125:
[----:B------:R-:W-:Y:S05]  /*9f20*/  BSYNC.RECONVERGENT B0 ;  /* 0x0000000000007941 */ /* 0x000fea0003800200 */
.L_x_124:
[----:B------:R-:W-:Y:S01]  /*9f30*/  BAR.SYNC.DEFER_BLOCKING 0x1, 0x80 ;  /* 0x0042000000007b1d */ /* 0x000fe20000010000 */
[----:B------:R-:W-:Y:S01]  /*9f40*/  UISETP.NE.AND UP0, UPT, UR53, -0x4, UPT ;  /* 0xfffffffc3500788c */ /* 0x000fe2000bf05270 */
[----:B------:R-:W-:Y:S08]  /*9f50*/  IADD3 R0, PT, PT, R36, 0x1, RZ ;  /* 0x0000000124007810 */ /* 0x000ff00007ffe0ff */
[----:B------:R-:W-:Y:S05]  /*9f60*/  BRA.U !UP0, `(.L_x_126) ;  /* 0x0000000108247547 */ /* 0x000fea000b800000 */
[----:B------:R-:W-:Y:S01]  /*9f70*/  ISETP.NE.AND P0, PT, R97, RZ, PT ;  /* 0x000000ff6100720c */ /* 0x000fe20003f05270 */
[----:B------:R-:W-:Y:S01]  /*9f80*/  IMAD.U32 R2, RZ, RZ, UR50 ;  /* 0x00000032ff027e24 */ /* 0x000fe2000f8e00ff */
[----:B------:R-:W-:Y:S04]  /*9f90*/  UIADD3 UR4, UPT, UPT, UR50, 0x1, URZ ;  /* 0x0000000132047890 */ /* 0x000fe8000fffe0ff */
[----:B------:R-:W-:Y:S04]  /*9fa0*/  UISETP.NE.AND UP0, UPT, UR4, 0x4, UPT ;  /* 0x000000040400788c */ /* 0x000fe8000bf05270 */
[----:B------:R-:W-:Y:S03]  /*9fb0*/  USEL UR50, UR4, URZ, UP0 ;  /* 0x000000ff04327287 */ /* 0x000fe60008000000 */
[----:B------:R-:W-:Y:S05]  /*9fc0*/  @P0 LEA R2, R2, UR48, 0x3 ;  /* 0x0000003002020c11 */ /* 0x000fea000f8e18ff */
[----:B------:R-:W-:Y:S05]  /*9fd0*/  @P0 VIADD R3, R2, 0xe0 ;  /* 0x000000e002030836 */ /* 0x000fea0000000000 */
[----:B------:R-:W-:Y:S04]  /*9fe0*/  @P0 PRMT R3, R104, 0x654, R3 ;  /* 0x0000065468030816 */ /* 0x000fe80000000003 */
[----:B------:R2:W-:Y:S03]  /*9ff0*/  @P0 SYNCS.ARRIVE.TRANS64.RED.A1T0 RZ, [R3+URZ], RZ ;  /* 0x000000ff03ff09a7 */ /* 0x0005e600081004ff */
.L_x_126:
[----:B------:R-:W-:Y:S01]  /*a000*/  R2UR UR5, R81 ;  /* 0x00000000510572ca */ /* 0x000fe200000e0000 */
[----:B------:R-:W-:Y:S01]  /*a010*/  UISETP.NE.AND UP0, UPT, UR62, URZ, UPT ;  /* 0x000000ff3e00728c */ /* 0x000fe2000bf05270 */
[----:B------:R-:W-:Y:S01]  /*a020*/  R2UR UR4, R82 ;  /* 0x00000000520472ca */ /* 0x000fe200000e0000 */
[----:B------:R-:W-:Y:S01]  /*a030*/  UIADD3 UR53, UPT, UPT, UR53, 0x4, URZ ;  /* 0x0000000435357890 */ /* 0x000fe2000fffe0ff */
[C---:B------:R-:W-:Y:S01]  /*a040*/  ISETP.NE.AND P0, PT, R0.reuse, 0x2, PT ;  /* 0x000000020000780c */ /* 0x040fe20003f05270 */
[----:B------:R-:W-:Y:S01]  /*a050*/  UMOV UR49, UR63 ;  /* 0x0000003f00317c82 */ /* 0x000fe20008000000 */
[----:B------:R-:W-:Y:S02]  /*a060*/  LOP3.LUT R83, R83, 0x1, RZ, 0x3c, !PT ;  /* 0x0000000153537812 */ /* 0x000fe400078e3cff */
[----:B--2---:R-:W-:Y:S02]  /*a070*/  SEL R3, RZ, 0x1, P0 ;  /* 0x00000001ff037807 */ /* 0x004fe40000000000 */
[----:B------:R-:W-:Y:S02]  /*a080*/  SEL R36, R0, RZ, P0 ;  /* 0x000000ff00247207 */ /* 0x000fe40000000000 */
[----:B------:R-:W-:Y:S01]  /*a090*/  LOP3.LUT R84, R84, R3, RZ, 0x3c, !PT ;  /* 0x0000000354547212 */ /* 0x000fe200078e3cff */
[----:B------:R-:W-:Y:S02]  /*a0a0*/  UIADD3 UR20, UPT, UPT, UR36, UR5, URZ ;  /* 0x0000000524147290 */ /* 0x000fe4000fffe0ff */
[----:B------:R-:W-:Y:S01]  /*a0b0*/  UIADD3 UR24, UPT, UPT, UR37, UR4, URZ ;  /* 0x0000000425187290 */ /* 0x000fe2000fffe0ff */
[----:B------:R-:W-:Y:S11]  /*a0c0*/  BRA.U UP0, `(.L_x_127) ;  /* 0xffffffbd00087547 */ /* 0x000ff6000b83ffff */
[----:B------:R-:W-:-:S13]  /*a0d0*/  R2UR UR4, R93 ;  /* 0x000000005d0472ca */ /* 0x000fda00000e0000 */
[----:B------:R-:W-:-:S09]  /*a0e0*/  UISETP.NE.AND UP0, UPT, UR4, URZ, UPT ;  /* 0x000000ff0400728c */ /* 0x000fd2000bf05270 */
[----:B------:R-:W-:Y:S05]  /*a0f0*/  BRA.U !UP0, `(.L_x_128) ;  /* 0x0000000108487547 */ /* 0x000fea000b800000 */
[----:B------:R-:W2:Y:S02]  /*a100*/  LDCU.64 UR4, c[0x0][0x890] ;  /* 0x00011200ff0477ac */ /* 0x000ea40008000a00 */
[----:B--2---:R-:W-:-:S04]  /*a110*/  UISETP.NE.U32.AND UP0, UPT, UR4, URZ, UPT ;  /* 0x000000ff0400728c */ /* 0x004fc8000bf05070 */
[----:B------:R-:W-:-:S09]  /*a120*/  UISETP.NE.AND.EX UP0, UPT, UR5, URZ, UPT, UP0 ;  /* 0x000000ff0500728c */ /* 0x000fd2000bf05300 */
[----:B------:R-:W-:Y:S05]  /*a130*/  BRA.U UP0, `(.L_x_129) ;  /* 0x00000001000c7547 */ /* 0x000fea000b800000 */
[----:B------:R-:W-:-:S13]  /*a140*/  FSETP.NEU.AND P0, PT, R41, RZ, PT ;  /* 0x000000ff2900720b */ /* 0x000fda0003f0d000 */
[----:B------:R-:W-:Y:S05]  /*a150*/  @!P0 EXIT ;  /* 0x000000000000894d */ /* 0x000fea0003800000 */
[----:B------:R-:W-:Y:S05]  /*a160*/  BRA `(.L_x_128) ;  /* 0x00000000002c7947 */ /* 0x000fea0003800000 */
.L_x_129:
[----:B------:R-:W-:Y:S01]  /*a170*/  ISETP.NE.AND P0, PT, R95, RZ, PT ;  /* 0x000000ff5f00720c */ /* 0x000fe20003f05270 */
[----:B------:R-:W-:-:S12]  /*a180*/  BSSY.RECONVERGENT B0, `(.L_x_128) ;  /* 0x0000009000007945 */ /* 0x000fd80003800200 */
[----:B------:R-:W-:Y:S05]  /*a190*/  @P0 BRA `(.L_x_130) ;  /* 0x0000000000140947 */ /* 0x000fea0003800000 */
[----:B------:R-:W2:Y:S02]  /*a1a0*/  LDCU.64 UR4, c[0x0][0x888] ;  /* 0x00011100ff0477ac */ /* 0x000ea40008000a00 */
[----:B--2---:R-:W-:-:S04]  /*a1b0*/  ISETP.NE.U32.AND P0, PT, RZ, UR4, PT ;  /* 0x00000004ff007c0c */ /* 0x004fc8000bf05070 */
[----:B------:R-:W-:-:S13]  /*a1c0*/  ISETP.NE.AND.EX P0, PT, RZ, UR5, PT, P0 ;  /* 0x00000005ff007c0c */ /* 0x000fda000bf05300 */
[----:B------:R-:W-:Y:S05]  /*a1d0*/  @!P0 EXIT ;  /* 0x000000000000894d */ /* 0x000fea0003800000 */
[----:B------:R-:W-:Y:S05]  /*a1e0*/  BRA `(.L_x_131) ;  /* 0x0000000000087947 */ /* 0x000fea0003800000 */
.L_x_130:
[----:B------:R-:W-:-:S13]  /*a1f0*/  FSETP.NEU.AND P0, PT, R41, RZ, PT ;  /* 0x000000ff2900720b */ /* 0x000fda0003f0d000 */
[----:B------:R-:W-:Y:S05]  /*a200*/  @!P0 EXIT ;  /* 0x000000000000894d */ /* 0x000fea0003800000 */
.L_x_131:
[----:B------:R-:W-:Y:S05]  /*a210*/  BSYNC.RECONVERGENT B0 ;  /* 0x0000000000007941 */ /* 0x000fea0003800200 */
.L_x_128:
[----:B------:R-:W2:Y:S01]  /*a220*/  S2UR UR5, SR_CgaCtaId ;  /* 0x00000000000579c3 */ /* 0x000ea20000008800 */
[----:B------:R-:W-:Y:S01]  /*a230*/  ULEA UR4, UR50, UR48, 0x3 ;  /* 0x0000003032047291 */ /* 0x000fe2000f8e18ff */
[----:B------:R-:W-:-:S04]  /*a240*/  DEPBAR.LE SB0, 0x0 ;  /* 0x000080000000791a */ /* 0x000fc80000000000 */
[----:B------:R-:W-:-:S04]  /*a250*/  UIADD3 UR4, UPT, UPT, UR4, 0xe0, URZ ;  /* 0x000000e004047890 */ /* 0x000fc8000fffe0ff */
[----:B--2---:R-:W-:-:S09]  /*a260*/  UPRMT UR4, UR5, 0x654, UR4 ;  /* 0x0000065405047896 */ /* 0x004fd20008000004 */
[----:B------:R-:W-:Y:S01]  /*a270*/  SYNCS.ARRIVE.TRANS64.RED.A1T0 RZ, [UR4], RZ ;  /* 0x000000ffffff79a7 */ /* 0x000fe20008100404 */
[----:B------:R-:W-:Y:S05]  /*a280*/  EXIT ;  /* 0x000000000000794d */ /* 0x000fea0003800000 */
.L_x_20:
[----:B------:R-:W-:Y:S07]  /*a290*/  MOV R0, UR41 ;  /* 0x0000002900007c02 */ /* 0x000fee0008000f00 */
.L_x_132:
[----:B-1----:R1:W2:Y:S02]  /*a2a0*/  SYNCS.PHASECHK.TRANS64.TRYWAIT P0, [R0+URZ+0x60], R5 ;  /* 0x00006005000075a7 */ /* 0x0022a400080011ff */
[----:B--2---:R-:W-:Y:S05]  /*a2b0*/  @!P0 NANOSLEEP.SYNCS 0x989680 ;  /* 0x009896800000895d */ /* 0x004fea0003900000 */
[----:B------:R-:W2:Y:S02]  /*a2c0*/  @!P0 SYNCS.PHASECHK.TRANS64 P0, [R0+URZ+0x60], R5 ;  /* 0x00006005000085a7 */ /* 0x000ea400080010ff */
[----:B--2---:R-:W-:Y:S05]  /*a2d0*/  @!P0 BRA `(.L_x_132) ;  /* 0xfffffffc00f08947 */ /* 0x004fea000383ffff */
[----:B------:R-:W-:Y:S05]  /*a2e0*/  BRA `(.L_x_19) ;  /* 0xffffff7800487947 */ /* 0x000fea000383ffff */
.L_x_26:
[----:B------:R-:W-:Y:S07]  /*a2f0*/  MOV R0, UR29 ;  /* 0x0000001d00007c02 */ /* 0x000fee0008000f00 */
.L_x_133:
[----:B-1----:R1:W2:Y:S02]  /*a300*/  SYNCS.PHASECHK.TRANS64.TRYWAIT P0, [R0+URZ+0x60], R5 ;  /* 0x00006005000075a7 */ /* 0x0022a400080011ff */
[----:B--2---:R-:W-:Y:S05]  /*a310*/  @!P0 NANOSLEEP.SYNCS 0x989680 ;  /* 0x009896800000895d */ /* 0x004fea0003900000 */
[----:B------:R-:W2:Y:S02]  /*a320*/  @!P0 SYNCS.PHASECHK.TRANS64 P0, [R0+URZ+0x60], R5 ;  /* 0x00006005000085a7 */ /* 0x000ea400080010ff */
[----:B--2---:R-:W-:Y:S05]  /*a330*/  @!P0 BRA `(.L_x_133) ;  /* 0xfffffffc00f08947 */ /* 0x004fea000383ffff */
[----:B------:R-:W-:Y:S05]  /*a340*/  BRA `(.L_x_25) ;  /* 0xffffff7c00947947 */ /* 0x000fea000383ffff */
.L_x_30:
[----:B------:R-:W-:-:S07]  /*a350*/  MOV R0, UR38 ;  /* 0x0000002600007c02 */ /* 0x000fce0008000f00 */
.L_x_134:
[----:B-1----:R1:W2:Y:S02]  /*a360*/  SYNCS.PHASECHK.TRANS64.TRYWAIT P0, [R0+URZ+0x110], R3 ;  /* 0x00011003000075a7 */ /* 0x0022a400080011ff */
[----:B--2---:R-:W-:Y:S05]  /*a370*/  @!P0 NANOSLEEP.SYNCS 0x989680 ;  /* 0x009896800000895d */ /* 0x004fea0003900000 */
[----:B------:R-:W2:Y:S02]  /*a380*/  @!P0 SYNCS.PHASECHK.TRANS64 P0, [R0+URZ+0x110], R3 ;  /* 0x00011003000085a7 */ /* 0x000ea400080010ff */
[----:B--2---:R-:W-:Y:S05]  /*a390*/  @!P0 BRA `(.L_x_134) ;  /* 0xfffffffc00f08947 */ /* 0x004fea000383ffff */
[----:B------:R-:W-:Y:S05]  /*a3a0*/  BRA `(.L_x_135) ;  /* 0xffffff80007c7947 */ /* 0x000fea000383ffff */
.L_x_34:
[----:B------:R-:W-:-:S07]  /*a3b0*/  MOV R0, UR4 ;  /* 0x0000000400007c02 */ /* 0x000fce0008000f00 */
.L_x_136:
[----:B-1----:R1:W2:Y:S02]  /*a3c0*/  SYNCS.PHASECHK.TRANS64.TRYWAIT P0, [R0+URZ], R3 ;  /* 0x00000003000075a7 */ /* 0x0022a400080011ff */
[----:B--2---:R-:W-:Y:S05]  /*a3d0*/  @!P0 NANOSLEEP.SYNCS 0x989680 ;  /* 0x009896800000895d */ /* 0x004fea0003900000 */
[----:B------:R-:W2:Y:S02]  /*a3e0*/  @!P0 SYNCS.PHASECHK.TRANS64 P0, [R0+URZ], R3 ;  /* 0x00000003000085a7 */ /* 0x000ea400080010ff */
[----:B--2---:R-:W-:Y:S05]  /*a3f0*/  @!P0 BRA `(.L_x_136) ;  /* 0xfffffffc00f08947 */ /* 0x004fea000383ffff */
[----:B------:R-:W-:Y:S05]  /*a400*/  BRA `(.L_x_137) ;  /* 0xffffff8800107947 */ /* 0x000fea000383ffff */
.L_x_35:
[----:B------:R-:W-:-:S07]  /*a410*/  MOV R0, UR5 ;  /* 0x0000000500007c02 */ /* 0x000fce0008000f00 */
.L_x_138:
[----:B-1----:R1:W2:Y:S02]  /*a420*/  SYNCS.PHASECHK.TRANS64.TRYWAIT P0, [R0+URZ], R3 ;  /* 0x00000003000075a7 */ /* 0x0022a400080011ff */
[----:B--2---:R-:W-:Y:S05]  /*a430*/  @!P0 NANOSLEEP.SYNCS 0x989680 ;  /* 0x009896800000895d */ /* 0x004fea0003900000 */
[----:B------:R-:W2:Y:S02]  /*a440*/  @!P0 SYNCS.PHASECHK.TRANS64 P0, [R0+URZ], R3 ;  /* 0x00000003000085a7 */ /* 0x000ea400080010ff */
[----:B--2---:R-:W-:Y:S05]  /*a450*/  @!P0 BRA `(.L_x_138) ;  /* 0xfffffffc00f08947 */ /* 0x004fea000383ffff */
[----:B------:R-:W-:Y:S05]  /*a460*/  BRA `(.L_x_139) ;  /* 0xffffff8800207947 */ /* 0x000fea000383ffff */
.L_x_36:
[----:B------:R-:W-:-:S07]  /*a470*/  MOV R0, UR5 ;  /* 0x0000000500007c02 */ /* 0x000fce0008000f00 */
.L_x_140:
[----:B-1----:R1:W2:Y:S02]  /*a480*/  SYNCS.PHASECHK.TRANS64.TRYWAIT P0, [R0+URZ], R3 ;  /* 0x00000003000075a7 */ /* 0x0022a400080011ff */
[----:B--2---:R-:W-:Y:S05]  /*a490*/  @!P0 NANOSLEEP.SYNCS 0x989680 ;  /* 0x009896800000895d */ /* 0x004fea0003900000 */
[----:B------:R-:W2:Y:S02]  /*a4a0*/  @!P0 SYNCS.PHASECHK.TRANS64 P0, [R0+URZ], R3 ;  /* 0x00000003000085a7 */ /* 0x000ea400080010ff */
[----:B--2---:R-:W-:Y:S05]  /*a4b0*/  @!P0 BRA `(.L_x_140) ;  /* 0xfffffffc00f08947 */ /* 0x004fea000383ffff */
[----:B------:R-:W-:Y:S05]  /*a4c0*/  BRA `(.L_x_141) ;  /* 0xffffff8800307947 */ /* 0x000fea000383ffff */
.L_x_37:
[----:B------:R-:W-:-:S07]  /*a4d0*/  MOV R0, UR5 ;  /* 0x0000000500007c02 */ /* 0x000fce0008000f00 */
.L_x_142:
[----:B-1----:R1:W2:Y:S02]  /*a4e0*/  SYNCS.PHASECHK.TRANS64.TRYWAIT P0, [R0+URZ], R3 ;  /* 0x00000003000075a7 */ /* 0x0022a400080011ff */
[----:B--2---:R-:W-:Y:S05]  /*a4f0*/  @!P0 NANOSLEEP.SYNCS 0x989680 ;  /* 0x009896800000895d */ /* 0x004fea0003900000 */
[----:B------:R-:W2:Y:S02]  /*a500*/  @!P0 SYNCS.PHASECHK.TRANS64 P0, [R0+URZ], R3 ;  /* 0x00000003000085a7 */ /* 0x000ea400080010ff */
[----:B--2---:R-:W-:Y:S05]  /*a510*/  @!P0 BRA `(.L_x_142) ;  /* 0xfffffffc00f08947 */ /* 0x004fea000383ffff */
[----:B------:R-:W-:Y:S05]  /*a520*/  BRA `(.L_x_143) ;  /* 0xffffff8800407947 */ /* 0x000fea000383ffff */
.L_x_38:
[----:B------:R-:W-:-:S07]  /*a530*/  MOV R0, UR5 ;  /* 0x0000000500007c02 */ /* 0x000fce0008000f00 */
.L_x_144:
[----:B-1----:R1:W2:Y:S02]  /*a540*/  SYNCS.PHASECHK.TRANS64.TRYWAIT P0, [R0+URZ], R3 ;  /* 0x00000003000075a7 */ /* 0x0022a400080011ff */
[----:B--2---:R-:W-:Y:S05]  /*a550*/  @!P0 NANOSLEEP.SYNCS 0x989680 ;  /* 0x009896800000895d */ /* 0x004fea0003900000 */
[----:B------:R-:W2:Y:S02]  /*a560*/  @!P0 SYNCS.PHASECHK.TRANS64 P0, [R0+URZ], R3 ;  /* 0x00000003000085a7 */ /* 0x000ea400080010ff */
[----:B--2---:R-:W-:Y:S05]  /*a570*/  @!P0 BRA `(.L_x_144) ;  /* 0xfffffffc00f08947 */ /* 0x004fea000383ffff */
[----:B------:R-:W-:Y:S05]  /*a580*/  BRA `(.L_x_145) ;  /* 0xffffff8800507947 */ /* 0x000fea000383ffff */
.L_x_39:
[----:B------:R-:W-:-:S07]  /*a590*/  MOV R0, UR5 ;  /* 0x0000000500007c02 */ /* 0x000fce0008000f00 */
.L_x_146:
[----:B-1----:R1:W2:Y:S02]  /*a5a0*/  SYNCS.PHASECHK.TRANS64.TRYWAIT P0, [R0+URZ], R3 ;  /* 0x00000003000075a7 */ /* 0x0022a400080011ff */
[----:B--2---:R-:W-:Y:S05]  /*a5b0*/  @!P0 NANOSLEEP.SYNCS 0x989680 ;  /* 0x009896800000895d */ /* 0x004fea0003900000 */
[----:B------:R-:W2:Y:S02]  /*a5c0*/  @!P0 SYNCS.PHASECHK.TRANS64 P0, [R0+URZ], R3 ;  /* 0x00000003000085a7 */ /* 0x000ea400080010ff */
[----:B--2---:R-:W-:Y:S05]  /*a5d0*/  @!P0 BRA `(.L_x_146) ;  /* 0xfffffffc00f08947 */ /* 0x004fea000383ffff */
[----:B------:R-:W-:Y:S05]  /*a5e0*/  BRA `(.L_x_147) ;  /* 0xffffff8800607947 */ /* 0x000fea000383ffff */
.L_x_40:
[----:B------:R-:W-:-:S07]  /*a5f0*/  MOV R0, UR5 ;  /* 0x0000000500007c02 */ /* 0x000fce0008000f00 */
.L_x_148:
[----:B-1----:R1:W2:Y:S02]  /*a600*/  SYNCS.PHASECHK.TRANS64.TRYWAIT P0, [R0+URZ], R3 ;  /* 0x00000003000075a7 */ /* 0x0022a400080011ff */
[----:B--2---:R-:W-:Y:S05]  /*a610*/  @!P0 NANOSLEEP.SYNCS 0x989680 ;  /* 0x009896800000895d */ /* 0x004fea0003900000 */
[----:B------:R-:W2:Y:S02]  /*a620*/  @!P0 SYNCS.PHASECHK.TRANS64 P0, [R0+URZ], R3 ;  /* 0x00000003000085a7 */ /* 0x000ea400080010ff */
[----:B--2---:R-:W-:Y:S05]  /*a630*/  @!P0 BRA `(.L_x_148) ;  /* 0xfffffffc00f08947 */ /* 0x004fea000383ffff */
[----:B------:R-:W-:Y:S05]  /*a640*/  BRA `(.L_x_149) ;  /* 0xffffff8800707947 */ /* 0x000fea000383ffff */
.L_x_41:
[----:B------:R-:W-:-:S07]  /*a650*/  MOV R0, UR5 ;  /* 0x0000000500007c02 */ /* 0x000fce0008000f00 */
.L_x_150:
[----:B-1----:R1:W2:Y:S02]  /*a660*/  SYNCS.PHASECHK.TRANS64.TRYWAIT P0, [R0+URZ], R3 ;  /* 0x00000003000075a7 */ /* 0x0022a400080011ff */
[----:B--2---:R-:W-:Y:S05]  /*a670*/  @!P0 NANOSLEEP.SYNCS 0x989680 ;  /* 0x009896800000895d */ /* 0x004fea0003900000 */
[----:B------:R-:W2:Y:S02]  /*a680*/  @!P0 SYNCS.PHASECHK.TRANS64 P0, [R0+URZ], R3 ;  /* 0x00000003000085a7 */ /* 0x000ea400080010ff */
[----:B--2---:R-:W-:Y:S05]  /*a690*/  @!P0 BRA `(.L_x_150) ;  /* 0xfffffffc00f08947 */ /* 0x004fea000383ffff */
[----:B------:R-:W-:Y:S05]  /*a6a0*/  BRA `(.L_x_151) ;  /* 0xffffff8800807947 */ /* 0x000fea000383ffff */
.L_x_42:
[----:B------:R-:W-:-:S07]  /*a6b0*/  MOV R0, UR5 ;  /* 0x0000000500007c02 */ /* 0x000fce0008000f00 */
.L_x_152:
[----:B-1----:R1:W2:Y:S02]  /*a6c0*/  SYNCS.PHASECHK.TRANS64.TRYWAIT P0, [R0+URZ], R3 ;  /* 0x00000003000075a7 */ /* 0x0022a400080011ff */
[----:B--2---:R-:W-:Y:S05]  /*a6d0*/  @!P0 NANOSLEEP.SYNCS 0x989680 ;  /* 0x009896800000895d */ /* 0x004fea0003900000 */
[----:B------:R-:W2:Y:S02]  /*a6e0*/  @!P0 SYNCS.PHASECHK.TRANS64 P0, [R0+URZ], R3 ;  /* 0x00000003000085a7 */ /* 0x000ea400080010ff */
[----:B--2---:R-:W-:Y:S05]  /*a6f0*/  @!P0 BRA `(.L_x_152) ;  /* 0xfffffffc00f08947 */ /* 0x004fea000383ffff */
[----:B------:R-:W-:Y:S05]  /*a700*/  BRA `(.L_x_153) ;  /* 0xffffff8800907947 */ /* 0x000fea000383ffff */
.L_x_43:
[----:B------:R-:W-:-:S07]  /*a710*/  MOV R0, UR5 ;  /* 0x0000000500007c02 */ /* 0x000fce0008000f00 */
.L_x_154:
[----:B-1----:R1:W2:Y:S02]  /*a720*/  SYNCS.PHASECHK.TRANS64.TRYWAIT P0, [R0+URZ], R3 ;  /* 0x00000003000075a7 */ /* 0x0022a400080011ff */
[----:B--2---:R-:W-:Y:S05]  /*a730*/  @!P0 NANOSLEEP.SYNCS 0x989680 ;  /* 0x009896800000895d */ /* 0x004fea0003900000 */
[----:B------:R-:W2:Y:S02]  /*a740*/  @!P0 SYNCS.PHASECHK.TRANS64 P0, [R0+URZ], R3 ;  /* 0x00000003000085a7 */ /* 0x000ea400080010ff */
[----:B--2---:R-:W-:Y:S05]  /*a750*/  @!P0 BRA `(.L_x_154) ;  /* 0xfffffffc00f08947 */ /* 0x004fea000383ffff */
[----:B------:R-:W-:Y:S05]  /*a760*/  BRA `(.L_x_155) ;  /* 0xffffff8800a07947 */ /* 0x000fea000383ffff */
.L_x_44:
[----:B------:R-:W-:-:S07]  /*a770*/  MOV R0, UR5 ;  /* 0x0000000500007c02 */ /* 0x000fce0008000f00 */
.L_x_156:
[----:B-1----:R1:W2:Y:S02]  /*a780*/  SYNCS.PHASECHK.TRANS64.TRYWAIT P0, [R0+URZ], R3 ;  /* 0x00000003000075a7 */ /* 0x0022a400080011ff */
[----:B--2---:R-:W-:Y:S05]  /*a790*/  @!P0 NANOSLEEP.SYNCS 0x989680 ;  /* 0x009896800000895d */ /* 0x004fea0003900000 */
[----:B------:R-:W2:Y:S02]  /*a7a0*/  @!P0 SYNCS.PHASECHK.TRANS64 P0, [R0+URZ], R3 ;  /* 0x00000003000085a7 */ /* 0x000ea400080010ff */
[----:B--2---:R-:W-:Y:S05]  /*a7b0*/  @!P0 BRA `(.L_x_156) ;  /* 0xfffffffc00f08947 */ /* 0x004fea000383ffff */
[----:B------:R-:W-:Y:S05]  /*a7c0*/  BRA `(.L_x_157) ;  /* 0xffffff8800b07947 */ /* 0x000fea000383ffff */
.L_x_47:
[----:B------:R-:W-:-:S07]  /*a7d0*/  MOV R4, UR4 ;  /* 0x0000000400047c02 */ /* 0x000fce0008000f00 */
.L_x_158:
[----:B--2---:R2:W3:Y:S02]  /*a7e0*/  SYNCS.PHASECHK.TRANS64.TRYWAIT P1, [R4+URZ+0x118], R7 ;  /* 0x00011807040075a7 */ /* 0x0044e400080211ff */
[----:B---3--:R-:W-:Y:S05]  /*a7f0*/  @!P1 NANOSLEEP.SYNCS 0x989680 ;  /* 0x009896800000995d */ /* 0x008fea0003900000 */
[----:B------:R-:W3:Y:S02]  /*a800*/  @!P1 SYNCS.PHASECHK.TRANS64 P1, [R4+URZ+0x118], R7 ;  /* 0x00011807040095a7 */ /* 0x000ee400080210ff */
[----:B---3--:R-:W-:Y:S05]  /*a810*/  @!P1 BRA `(.L_x_158) ;  /* 0xfffffffc00f09947 */ /* 0x008fea000383ffff */
[----:B------:R-:W-:Y:S05]  /*a820*/  BRA `(.L_x_159) ;  /* 0xffffff8c00207947 */ /* 0x000fea000383ffff */
.L_x_48:
[----:B--2---:R-:W-:-:S07]  /*a830*/  MOV R4, UR4 ;  /* 0x0000000400047c02 */ /* 0x004fce0008000f00 */
.L_x_160:
[----:B--2---:R2:W3:Y:S02]  /*a840*/  SYNCS.PHASECHK.TRANS64.TRYWAIT P1, [R4+URZ+0x110], R5 ;  /* 0x00011005040075a7 */ /* 0x0044e400080211ff */
[----:B---3--:R-:W-:Y:S05]  /*a850*/  @!P1 NANOSLEEP.SYNCS 0x989680 ;  /* 0x009896800000995d */ /* 0x008fea0003900000 */
[----:B------:R-:W3:Y:S02]  /*a860*/  @!P1 SYNCS.PHASECHK.TRANS64 P1, [R4+URZ+0x110], R5 ;  /* 0x00011005040095a7 */ /* 0x000ee400080210ff */
[----:B---3--:R-:W-:Y:S05]  /*a870*/  @!P1 BRA `(.L_x_160) ;  /* 0xfffffffc00f09947 */ /* 0x008fea000383ffff */
[----:B------:R-:W-:Y:S05]  /*a880*/  BRA `(.L_x_161) ;  /* 0xffffff8c00287947 */ /* 0x000fea000383ffff */
.L_x_56:
[----:B------:R-:W-:-:S07]  /*a890*/  MOV R0, UR19 ;  /* 0x0000001300007c02 */ /* 0x000fce0008000f00 */
.L_x_162:
[----:B-1----:R1:W2:Y:S02]  /*a8a0*/  SYNCS.PHASECHK.TRANS64.TRYWAIT P0, [R0+URZ+0x110], R5 ;  /* 0x00011005000075a7 */ /* 0x0022a400080011ff */
[----:B--2---:R-:W-:Y:S05]  /*a8b0*/  @!P0 NANOSLEEP.SYNCS 0x989680 ;  /* 0x009896800000895d */ /* 0x004fea0003900000 */
[----:B------:R-:W2:Y:S02]  /*a8c0*/  @!P0 SYNCS.PHASECHK.TRANS64 P0, [R0+URZ+0x110], R5 ;  /* 0x00011005000085a7 */ /* 0x000ea400080010ff */
[----:B--2---:R-:W-:Y:S05]  /*a8d0*/  @!P0 BRA `(.L_x_162) ;  /* 0xfffffffc00f08947 */ /* 0x004fea000383ffff */
[----:B------:R-:W-:Y:S05]  /*a8e0*/  BRA `(.L_x_163) ;  /* 0xffffff9000a07947 */ /* 0x000fea000383ffff */
.L_x_57:
[----:B------:R-:W-:-:S07]  /*a8f0*/  MOV R5, UR23 ;  /* 0x0000001700057c02 */ /* 0x000fce0008000f00 */
.L_x_164:
[----:B-1----:R1:W2:Y:S02]  /*a900*/  SYNCS.PHASECHK.TRANS64.TRYWAIT P0, [R5+URZ+0x130], R0 ;  /* 0x00013000050075a7 */ /* 0x0022a400080011ff */
[----:B--2---:R-:W-:Y:S05]  /*a910*/  @!P0 NANOSLEEP.SYNCS 0x989680 ;  /* 0x009896800000895d */ /* 0x004fea0003900000 */
[----:B------:R-:W2:Y:S02]  /*a920*/  @!P0 SYNCS.PHASECHK.TRANS64 P0, [R5+URZ+0x130], R0 ;  /* 0x00013000050085a7 */ /* 0x000ea400080010ff */
[----:B--2---:R-:W-:Y:S05]  /*a930*/  @!P0 BRA `(.L_x_164) ;  /* 0xfffffffc00f08947 */ /* 0x004fea000383ffff */
[----:B------:R-:W-:Y:S05]  /*a940*/  BRA `(.L_x_165) ;  /* 0xffffff9000bc7947 */ /* 0x000fea000383ffff */
.L_x_60:
[----:B-1----:R-:W-:Y:S07]  /*a950*/  MOV R0, UR15 ;  /* 0x0000000f00007c02 */ /* 0x002fee0008000f00 */
.L_x_166:
[----:B-1----:R1:W2:Y:S02]  /*a960*/  SYNCS.PHASECHK.TRANS64.TRYWAIT P0, [R0+URZ], R5 ;  /* 0x00000005000075a7 */ /* 0x0022a400080011ff */
[----:B--2---:R-:W-:Y:S05]  /*a970*/  @!P0 NANOSLEEP.SYNCS 0x989680 ;  /* 0x009896800000895d */ /* 0x004fea0003900000 */
[----:B------:R-:W2:Y:S02]  /*a980*/  @!P0 SYNCS.PHASECHK.TRANS64 P0, [R0+URZ], R5 ;  /* 0x00000005000085a7 */ /* 0x000ea400080010ff */
[----:B--2---:R-:W-:Y:S05]  /*a990*/  @!P0 BRA `(.L_x_166) ;  /* 0xfffffffc00f08947 */ /* 0x004fea000383ffff */
[----:B------:R-:W-:Y:S05]  /*a9a0*/  BRA `(.L_x_59) ;  /* 0xffffff9000ec7947 */ /* 0x000fea000383ffff */
.L_x_63:
[----:B------:R-:W-:-:S07]  /*a9b0*/  MOV R0, UR4 ;  /* 0x0000000400007c02 */ /* 0x000fce0008000f00 */
.L_x_167:
[----:B-1----:R1:W3:Y:S02]  /*a9c0*/  SYNCS.PHASECHK.TRANS64.TRYWAIT P0, [R0+URZ], R3 ;  /* 0x00000003000075a7 */ /* 0x0022e400080011ff */
[----:B---3--:R-:W-:Y:S05]  /*a9d0*/  @!P0 NANOSLEEP.SYNCS 0x989680 ;  /* 0x009896800000895d */ /* 0x008fea0003900000 */
[----:B------:R-:W3:Y:S02]  /*a9e0*/  @!P0 SYNCS.PHASECHK.TRANS64 P0, [R0+URZ], R3 ;  /* 0x00000003000085a7 */ /* 0x000ee400080010ff */
[----:B---3--:R-:W-:Y:S05]  /*a9f0*/  @!P0 BRA `(.L_x_167) ;  /* 0xfffffffc00f08947 */ /* 0x008fea000383ffff */
[----:B------:R-:W-:Y:S05]  /*aa00*/  BRA `(.L_x_168) ;  /* 0xffffff9400ac7947 */ /* 0x000fea000383ffff */
.L_x_64:
[----:B------:R-:W-:-:S07]  /*aa10*/  MOV R0, UR4 ;  /* 0x0000000400007c02 */ /* 0x000fce0008000f00 */
.L_x_169:
[----:B-1----:R1:W2:Y:S02]  /*aa20*/  SYNCS.PHASECHK.TRANS64.TRYWAIT P0, [R0+URZ], R3 ;  /* 0x00000003000075a7 */ /* 0x0022a400080011ff */
[----:B--2---:R-:W-:Y:S05]  /*aa30*/  @!P0 NANOSLEEP.SYNCS 0x989680 ;  /* 0x009896800000895d */ /* 0x004fea0003900000 */
[----:B------:R-:W2:Y:S02]  /*aa40*/  @!P0 SYNCS.PHASECHK.TRANS64 P0, [R0+URZ], R3 ;  /* 0x00000003000085a7 */ /* 0x000ea400080010ff */
[----:B--2---:R-:W-:Y:S05]  /*aa50*/  @!P0 BRA `(.L_x_169) ;  /* 0xfffffffc00f08947 */ /* 0x004fea000383ffff */
[----:B------:R-:W-:Y:S05]  /*aa60*/  BRA `(.L_x_170) ;  /* 0xffffff9400b87947 */ /* 0x000fea000383ffff */
.L_x_69:
[----:B------:R-:W-:Y:S07]  /*aa70*/  MOV R0, UR31 ;  /* 0x0000001f00007c02 */ /* 0x000fee0008000f00 */
.L_x_171:
[----:B-1----:R1:W2:Y:S02]  /*aa80*/  SYNCS.PHASECHK.TRANS64.TRYWAIT P0, [R0+URZ+0x110], R3 ;  /* 0x00011003000075a7 */ /* 0x0022a400080011ff */
[----:B--2---:R-:W-:Y:S05]  /*aa90*/  @!P0 NANOSLEEP.SYNCS 0x989680 ;  /* 0x009896800000895d */ /* 0x004fea0003900000 */
[----:B------:R-:W2:Y:S02]  /*aaa0*/  @!P0 SYNCS.PHASECHK.TRANS64 P0, [R0+URZ+0x110], R3 ;  /* 0x00011003000085a7 */ /* 0x000ea400080010ff */
[----:B--2---:R-:W-:Y:S05]  /*aab0*/  @!P0 BRA `(.L_x_171) ;  /* 0xfffffffc00f08947 */ /* 0x004fea000383ffff */
[----:B------:R-:W-:Y:S05]  /*aac0*/  BRA `(.L_x_172) ;  /* 0xffffff9c00607947 */ /* 0x000fea000383ffff */
.L_x_72:
[----:B------:R-:W-:Y:S07]  /*aad0*/  MOV R3, UR31 ;  /* 0x0000001f00037c02 */ /* 0x000fee0008000f00 */
.L_x_173:
[----:B-1----:R1:W2:Y:S02]  /*aae0*/  SYNCS.PHASECHK.TRANS64.TRYWAIT P1, [R3+URZ+0x108], R12 ;  /* 0x0001080c030075a7 */ /* 0x0022a400080211ff */
[----:B--2---:R-:W-:Y:S05]  /*aaf0*/  @!P1 NANOSLEEP.SYNCS 0x989680 ;  /* 0x009896800000995d */ /* 0x004fea0003900000 */
[----:B------:R-:W2:Y:S02]  /*ab00*/  @!P1 SYNCS.PHASECHK.TRANS64 P1, [R3+URZ+0x108], R12 ;  /* 0x0001080c030095a7 */ /* 0x000ea400080210ff */
[----:B--2---:R-:W-:Y:S05]  /*ab10*/  @!P1 BRA `(.L_x_173) ;  /* 0xfffffffc00f09947 */ /* 0x004fea000383ffff */
[----:B------:R-:W-:Y:S05]  /*ab20*/  BRA `(.L_x_71) ;  /* 0xffffffa000b87947 */ /* 0x000fea000383ffff */
.L_x_75:
[----:B------:R-:W-:Y:S07]  /*ab30*/  MOV R0, UR31 ;  /* 0x0000001f00007c02 */ /* 0x000fee0008000f00 */
.L_x_174:
[----:B-1----:R1:W2:Y:S02]  /*ab40*/  SYNCS.PHASECHK.TRANS64.TRYWAIT P1, [R0+URZ+0xe0], R9 ;  /* 0x0000e009000075a7 */ /* 0x0022a400080211ff */
[----:B--2---:R-:W-:Y:S05]  /*ab50*/  @!P1 NANOSLEEP.SYNCS 0x989680 ;  /* 0x009896800000995d */ /* 0x004fea0003900000 */
[----:B------:R-:W2:Y:S02]  /*ab60*/  @!P1 SYNCS.PHASECHK.TRANS64 P1, [R0+URZ+0xe0], R9 ;  /* 0x0000e009000095a7 */ /* 0x000ea400080210ff */
[----:B--2---:R-:W-:Y:S05]  /*ab70*/  @!P1 BRA `(.L_x_174) ;  /* 0xfffffffc00f09947 */ /* 0x004fea000383ffff */
[----:B------:R-:W-:Y:S05]  /*ab80*/  BRA `(.L_x_175) ;  /* 0xffffffa400d87947 */ /* 0x000fea000383ffff */
.L_x_76:
[----:B------:R-:W-:Y:S07]  /*ab90*/  MOV R0, UR31 ;  /* 0x0000001f00007c02 */ /* 0x000fee0008000f00 */
.L_x_176:
[----:B-1----:R1:W2:Y:S02]  /*aba0*/  SYNCS.PHASECHK.TRANS64.TRYWAIT P1, [R0+URZ+0xe8], R9 ;  /* 0x0000e809000075a7 */ /* 0x0022a400080211ff */
[----:B--2---:R-:W-:Y:S05]  /*abb0*/  @!P1 NANOSLEEP.SYNCS 0x989680 ;  /* 0x009896800000995d */ /* 0x004fea0003900000 */
[----:B------:R-:W2:Y:S02]  /*abc0*/  @!P1 SYNCS.PHASECHK.TRANS64 P1, [R0+URZ+0xe8], R9 ;  /* 0x0000e809000095a7 */ /* 0x000ea400080210ff */
[----:B--2---:R-:W-:Y:S05]  /*abd0*/  @!P1 BRA `(.L_x_176) ;  /* 0xfffffffc00f09947 */ /* 0x004fea000383ffff */
[----:B------:R-:W-:Y:S05]  /*abe0*/  BRA `(.L_x_177) ;  /* 0xffffffa800107947 */ /* 0x000fea000383ffff */
.L_x_77:
[----:B------:R-:W-:Y:S07]  /*abf0*/  MOV R0, UR31 ;  /* 0x0000001f00007c02 */ /* 0x000fee0008000f00 */
.L_x_178:
[----:B-1----:R1:W2:Y:S02]  /*ac00*/  SYNCS.PHASECHK.TRANS64.TRYWAIT P1, [R0+URZ+0xf0], R9 ;  /* 0x0000f009000075a7 */ /* 0x0022a400080211ff */
[----:B--2---:R-:W-:Y:S05]  /*ac10*/  @!P1 NANOSLEEP.SYNCS 0x989680 ;  /* 0x009896800000995d */ /* 0x004fea0003900000 */
[----:B------:R-:W2:Y:S02]  /*ac20*/  @!P1 SYNCS.PHASECHK.TRANS64 P1, [R0+URZ+0xf0], R9 ;  /* 0x0000f009000095a7 */ /* 0x000ea400080210ff */
[----:B--2---:R-:W-:Y:S05]  /*ac30*/  @!P1 BRA `(.L_x_178) ;  /* 0xfffffffc00f09947 */ /* 0x004fea000383ffff */
[----:B------:R-:W-:Y:S05]  /*ac40*/  BRA `(.L_x_179) ;  /* 0xffffffa800587947 */ /* 0x000fea000383ffff */
.L_x_78:
[----:B------:R-:W-:Y:S07]  /*ac50*/  MOV R0, UR31 ;  /* 0x0000001f00007c02 */ /* 0x000fee0008000f00 */
.L_x_180:
[----:B-1----:R1:W2:Y:S02]  /*ac60*/  SYNCS.PHASECHK.TRANS64.TRYWAIT P0, [R0+URZ+0xf8], R9 ;  /* 0x0000f809000075a7 */ /* 0x0022a400080011ff */
[----:B--2---:R-:W-:Y:S05]  /*ac70*/  @!P0 NANOSLEEP.SYNCS 0x989680 ;  /* 0x009896800000895d */ /* 0x004fea0003900000 */
[----:B------:R-:W2:Y:S02]  /*ac80*/  @!P0 SYNCS.PHASECHK.TRANS64 P0, [R0+URZ+0xf8], R9 ;  /* 0x0000f809000085a7 */ /* 0x000ea400080010ff */
[----:B--2---:R-:W-:Y:S05]  /*ac90*/  @!P0 BRA `(.L_x_180) ;  /* 0xfffffffc00f08947 */ /* 0x004fea000383ffff */
[----:B------:R-:W-:Y:S05]  /*aca0*/  BRA `(.L_x_181) ;  /* 0xffffffa800a87947 */ /* 0x000fea000383ffff */
.L_x_80:
[----:B------:R-:W-:-:S07]  /*acb0*/  MOV R0, UR31 ;  /* 0x0000001f00007c02 */ /* 0x000fce0008000f00 */
.L_x_182:
[----:B--2---:R2:W3:Y:S02]  /*acc0*/  SYNCS.PHASECHK.TRANS64.TRYWAIT P0, [R0+URZ+0xe0], R3 ;  /* 0x0000e003000075a7 */ /* 0x0044e400080011ff */
[----:B---3--:R-:W-:Y:S05]  /*acd0*/  @!P0 NANOSLEEP.SYNCS 0x989680 ;  /* 0x009896800000895d */ /* 0x008fea0003900000 */
[----:B------:R-:W3:Y:S02]  /*ace0*/  @!P0 SYNCS.PHASECHK.TRANS64 P0, [R0+URZ+0xe0], R3 ;  /* 0x0000e003000085a7 */ /* 0x000ee400080010ff */
[----:B---3--:R-:W-:Y:S05]  /*acf0*/  @!P0 BRA `(.L_x_182) ;  /* 0xfffffffc00f08947 */ /* 0x008fea000383ffff */
[----:B------:R-:W-:Y:S05]  /*ad00*/  BRA `(.L_x_183) ;  /* 0xffffffac000c7947 */ /* 0x000fea000383ffff */
.L_x_81:
[----:B--2---:R-:W-:-:S07]  /*ad10*/  MOV R0, UR31 ;  /* 0x0000001f00007c02 */ /* 0x004fce0008000f00 */
.L_x_184:
[----:B--2---:R2:W3:Y:S02]  /*ad20*/  SYNCS.PHASECHK.TRANS64.TRYWAIT P0, [R0+URZ+0xe8], R3 ;  /* 0x0000e803000075a7 */ /* 0x0044e400080011ff */
[----:B---3--:R-:W-:Y:S05]  /*ad30*/  @!P0 NANOSLEEP.SYNCS 0x989680 ;  /* 0x009896800000895d */ /* 0x008fea0003900000 */
[----:B------:R-:W3:Y:S02]  /*ad40*/  @!P0 SYNCS.PHASECHK.TRANS64 P0, [R0+URZ+0xe8], R3 ;  /* 0x0000e803000085a7 */ /* 0x000ee400080010ff */
[----:B---3--:R-:W-:Y:S05]  /*ad50*/  @!P0 BRA `(.L_x_184) ;  /* 0xfffffffc00f08947 */ /* 0x008fea000383ffff */
[----:B------:R-:W-:Y:S05]  /*ad60*/  BRA `(.L_x_185) ;  /* 0xffffffa800fc7947 */ /* 0x000fea000383ffff */
.L_x_82:
[----:B--2---:R-:W-:-:S07]  /*ad70*/  MOV R0, UR31 ;  /* 0x0000001f00007c02 */ /* 0x004fce0008000f00 */
.L_x_186:
[----:B--2---:R2:W3:Y:S02]  /*ad80*/  SYNCS.PHASECHK.TRANS64.TRYWAIT P0, [R0+URZ+0xf0], R3 ;  /* 0x0000f003000075a7 */ /* 0x0044e400080011ff */
[----:B---3--:R-:W-:Y:S05]  /*ad90*/  @!P0 NANOSLEEP.SYNCS 0x989680 ;  /* 0x009896800000895d */ /* 0x008fea0003900000 */
[----:B------:R-:W3:Y:S02]  /*ada0*/  @!P0 SYNCS.PHASECHK.TRANS64 P0, [R0+URZ+0xf0], R3 ;  /* 0x0000f003000085a7 */ /* 0x000ee400080010ff */
[----:B---3--:R-:W-:Y:S05]  /*adb0*/  @!P0 BRA `(.L_x_186) ;  /* 0xfffffffc00f08947 */ /* 0x008fea000383ffff */
[----:B------:R-:W-:Y:S05]  /*adc0*/  BRA `(.L_x_187) ;  /* 0xffffffa800ec7947 */ /* 0x000fea000383ffff */
.L_x_84:
[----:B------:R-:W-:Y:S07]  /*add0*/  MOV R0, UR48 ;  /* 0x0000003000007c02 */ /* 0x000fee0008000f00 */
.L_x_188:
[----:B-1----:R1:W2:Y:S02]  /*ade0*/  SYNCS.PHASECHK.TRANS64.TRYWAIT P0, [R0+URZ+0x110], R3 ;  /* 0x00011003000075a7 */ /* 0x0022a400080011ff */
[----:B--2---:R-:W-:Y:S05]  /*adf0*/  @!P0 NANOSLEEP.SYNCS 0x989680 ;  /* 0x009896800000895d */ /* 0x004fea0003900000 */
[----:B------:R-:W2:Y:S02]  /*ae00*/  @!P0 SYNCS.PHASECHK.TRANS64 P0, [R0+URZ+0x110], R3 ;  /* 0x00011003000085a7 */ /* 0x000ea400080010ff */
[----:B--2---:R-:W-:Y:S05]  /*ae10*/  @!P0 BRA `(.L_x_188) ;  /* 0xfffffffc00f08947 */ /* 0x004fea000383ffff */
[----:B------:R-:W-:Y:S05]  /*ae20*/  BRA `(.L_x_189) ;  /* 0xffffffac00bc7947 */ /* 0x000fea000383ffff */
.L_x_95:
[----:B-1----:R-:W-:Y:S04]  /*ae30*/  MOV R2, UR48 ;  /* 0x0000003000027c02 */ /* 0x002fe80008000f00 */
[----:B------:R1:W3:Y:S03]  /*ae40*/  SYNCS.PHASECHK.TRANS64.TRYWAIT P1, [R2+URZ+0xc0], R3 ;  /* 0x0000c003020075a7 */ /* 0x0002e600080211ff */
[----:B---3--:R-:W-:Y:S05]  /*ae50*/  @!P1 NANOSLEEP.SYNCS 0x989680 ;  /* 0x009896800000995d */ /* 0x008fea0003900000 */
[----:B------:R-:W3:Y:S02]  /*ae60*/  @!P1 SYNCS.PHASECHK.TRANS64 P1, [R2+URZ+0xc0], R3 ;  /* 0x0000c003020095a7 */ /* 0x000ee400080210ff */
[----:B---3--:R-:W-:Y:S05]  /*ae70*/  @!P1 BRA `(.L_x_95) ;  /* 0xfffffffc00ec9947 */ /* 0x008fea000383ffff */
[----:B------:R-:W-:Y:S05]  /*ae80*/  BRA `(.L_x_94) ;  /* 0xffffffc0002c7947 */ /* 0x000fea000383ffff */
.L_x_97:
[----:B-1----:R1:W4:Y:S02]  /*ae90*/  SYNCS.PHASECHK.TRANS64.TRYWAIT P0, [R99+URZ+0x120], R0 ;  /* 0x00012000630075a7 */ /* 0x00232400080011ff */
[----:B----4-:R-:W-:Y:S05]  /*aea0*/  @!P0 NANOSLEEP.SYNCS 0x989680 ;  /* 0x009896800000895d */ /* 0x010fea0003900000 */
[----:B------:R-:W4:Y:S02]  /*aeb0*/  @!P0 SYNCS.PHASECHK.TRANS64 P0, [R99+URZ+0x120], R0 ;  /* 0x00012000630085a7 */ /* 0x000f2400080010ff */
[----:B----4-:R-:W-:Y:S05]  /*aec0*/  @!P0 BRA `(.L_x_97) ;  /* 0xfffffffc00f08947 */ /* 0x010fea000383ffff */
[----:B------:R-:W-:Y:S05]  /*aed0*/  BRA `(.L_x_96) ;  /* 0xffffffc000547947 */ /* 0x000fea000383ffff */
.L_x_106:
[----:B--2---:R2:W4:Y:S02]  /*aee0*/  SYNCS.PHASECHK.TRANS64.TRYWAIT P0, [R3+URZ+0xc0], R0 ;  /* 0x0000c000030075a7 */ /* 0x00452400080011ff */
[----:B----4-:R-:W-:Y:S05]  /*aef0*/  @!P0 NANOSLEEP.SYNCS 0x989680 ;  /* 0x009896800000895d */ /* 0x010fea0003900000 */
[----:B------:R-:W4:Y:S02]  /*af00*/  @!P0 SYNCS.PHASECHK.TRANS64 P0, [R3+URZ+0xc0], R0 ;  /* 0x0000c000030085a7 */ /* 0x000f2400080010ff */
[----:B----4-:R-:W-:Y:S05]  /*af10*/  @!P0 BRA `(.L_x_106) ;  /* 0xfffffffc00f08947 */ /* 0x010fea000383ffff */
[----:B------:R-:W-:Y:S05]  /*af20*/  BRA `(.L_x_105) ;  /* 0xffffffcc00307947 */ /* 0x000fea000383ffff */
.L_x_114:
[----:B-1----:R1:W2:Y:S02]  /*af30*/  SYNCS.PHASECHK.TRANS64.TRYWAIT P0, [R62+URZ+0xc0], R5 ;  /* 0x0000c0053e0075a7 */ /* 0x0022a400080011ff */
[----:B--2---:R-:W-:Y:S05]  /*af40*/  @!P0 NANOSLEEP.SYNCS 0x989680 ;  /* 0x009896800000895d */ /* 0x004fea0003900000 */
[----:B------:R-:W2:Y:S02]  /*af50*/  @!P0 SYNCS.PHASECHK.TRANS64 P0, [R62+URZ+0xc0], R5 ;  /* 0x0000c0053e0085a7 */ /* 0x000ea400080010ff */
[----:B--2---:R-:W-:Y:S05]  /*af60*/  @!P0 BRA `(.L_x_114) ;  /* 0xfffffffc00f08947 */ /* 0x004fea000383ffff */
[----:B------:R-:W-:Y:S05]  /*af70*/  BRA `(.L_x_113) ;  /* 0xffffffd8002c7947 */ /* 0x000fea000383ffff */
.L_x_122:
[----:B-1----:R1:W4:Y:S02]  /*af80*/  SYNCS.PHASECHK.TRANS64.TRYWAIT P0, [R62+URZ+0xc0], R5 ;  /* 0x0000c0053e0075a7 */ /* 0x00232400080011ff */
[----:B----4-:R-:W-:Y:S05]  /*af90*/  @!P0 NANOSLEEP.SYNCS 0x989680 ;  /* 0x009896800000895d */ /* 0x010fea0003900000 */
[----:B------:R-:W4:Y:S02]  /*afa0*/  @!P0 SYNCS.PHASECHK.TRANS64 P0, [R62+URZ+0xc0], R5 ;  /* 0x0000c0053e0085a7 */ /* 0x000f2400080010ff */
[----:B----4-:R-:W-:Y:S05]  /*afb0*/  @!P0 BRA `(.L_x_122) ;  /* 0xfffffffc00f08947 */ /* 0x010fea000383ffff */
[----:B------:R-:W-:Y:S05]  /*afc0*/  BRA `(.L_x_121) ;  /* 0xffffffe400247947 */ /* 0x000fea000383ffff */
        .weak           $__internal_0_$__cuda_sm10x_tcgen05_guardrail_trap_col_being_dealloced_not_returned_by_alloc
        .type           $__internal_0_$__cuda_sm10x_tcgen05_guardrail_trap_col_being_dealloced_not_returned_by_alloc,@function
        .size           $__internal_0_$__cuda_sm10x_tcgen05_guardrail_trap_col_being_dealloced_not_returned_by_alloc,($__internal_1_$__cuda_sm10x_tcgen05_guardrail_trap_phase_invalid_during_alloc - $__internal_0_$__cuda_sm10x_tcgen05_guardrail_trap_col_being_dealloced_not_returned_by_alloc)
$__internal_0_$__cuda_sm10x_tcgen05_guardrail_trap_col_being_dealloced_not_returned_by_alloc:
[----:B------:R-:W-:Y:S05]  /*afd0*/  BPT.TRAP 0x1 ;  /* 0x000000040000795c */ /* 0x000fea0000300000 */
[----:B------:R-:W-:-:S04]  /*afe0*/  HFMA2 R3, -RZ, RZ, 0, 0 ;  /* 0x00000000ff037431 */ /* 0x000fc800000001ff */
[----:B------:R-:W-:Y:S05]  /*aff0*/  RET.REL.NODEC R2 `(_ZN7cutlass13device_kernelINS_4conv6kernel13ConvUniversalINS1_16ConvProblemShapeILNS1_8OperatorE2ELi2EEENS1_10collective14CollectiveConvINS1_47MainloopSm100TmaUmmaWarpSpecializedImplicitGemmILS5_2ELi12ELi2ELi1ELi2EN4cute5tupleIJNSA_1CILi1EEESD_SD_EEEEENSB_IJNSC_ILi128EEENSB_IJSG_EEENSB_IJNSC_ILi32EEEEEEEEENS_6half_tESL_NSA_8TiledMMAINSA_8MMA_AtomIJNSA_20SM100_MMA_F16BF16_SSISL_SL_fLi128ELi128ELNSA_4UMMA5MajorE1ELSQ_1ELNSP_7ScaleInE0ELSR_0EEEEEENSA_6LayoutISE_NSB_IJNSC_ILi0EEESV_SV_EEEEENSB_IJNSA_10UnderscoreESY_SY_EEEEENS7_6detail27Sm100ImplicitGemmTileTraitsINSA_13SM90_TMA_LOADENSA_14ComposedLayoutINSA_7SwizzleILi3ELi4ELi3EEENSA_18smem_ptr_flag_bitsILi16EEENSU_INSB_IJNSC_ILi64EEENSC_ILi8EEEEEENSB_IJSD_S19_EEEEEEEvEENS12_INSA_20SM90_TMA_LOAD_IM2COLES1E_vEEEENS_8epilogue10collective18CollectiveEpilogueINS1J_23Sm100TmaWarpSpecializedILi4ELi2ELi32ELb1ELb0EEEJSK_NSB_IJNSU_ISG_SD_EENSU_ISI_SD_EEEEESL_NSB_IJlNSB_IJSD_llEEESV_EEESL_S1S_NS1J_6fusion15FusionCallbacksIS1N_NS1T_17LinearCombinationISL_fSL_fLNS_15FloatRoundStyleE2EEESK_S1Q_JEEENSA_5SM1004TMEM4LOAD26SM100_TMEM_LOAD_32dp32b32xES13_NS14_INS15_ILi2ELi4ELi3EEES18_NSU_INSB_IJS1A_SI_EEENSB_IJSI_SD_EEEEEEENSA_39AutoVectorizingCopyWithAssumedAlignmentILi128EEENSA_14SM90_TMA_STOREES27_S29_S29_EEEvvEEEEvNT_6ParamsE) ;  /* 0xffffff5002007950 */ /* 0x000fea0003c3ffff */
        .weak           $__internal_1_$__cuda_sm10x_tcgen05_guardrail_trap_phase_invalid_during_alloc
        .type           $__internal_1_$__cuda_sm10x_tcgen05_guardrail_trap_phase_invalid_during_alloc,@function
        .size           $__internal_1_$__cuda_sm10x_tcgen05_guardrail_trap_phase_invalid_during_alloc,($__internal_2_$__cuda_sm10x_tcgen05_guardrail_trap_unallocated_columns_being_dealloced - $__internal_1_$__cuda_sm10x_tcgen05_guardrail_trap_phase_invalid_during_alloc)
$__internal_1_$__cuda_sm10x_tcgen05_guardrail_trap_phase_invalid_during_alloc:
[----:B------:R-:W-:Y:S05]  /*b000*/  BPT.TRAP 0x1 ;  /* 0x000000040000795c */ /* 0x000fea0000300000 */
[----:B------:R-:W-:-:S04]  /*b010*/  MOV R3, 0x0 ;  /* 0x0000000000037802 */ /* 0x000fc80000000f00 */
[----:B------:R-:W-:Y:S05]  /*b020*/  RET.REL.NODEC R2 `(_ZN7cutlass13device_kernelINS_4conv6kernel13ConvUniversalINS1_16ConvProblemShapeILNS1_8OperatorE2ELi2EEENS1_10collective14CollectiveConvINS1_47MainloopSm100TmaUmmaWarpSpecializedImplicitGemmILS5_2ELi12ELi2ELi1ELi2EN4cute5tupleIJNSA_1CILi1EEESD_SD_EEEEENSB_IJNSC_ILi128EEENSB_IJSG_EEENSB_IJNSC_ILi32EEEEEEEEENS_6half_tESL_NSA_8TiledMMAINSA_8MMA_AtomIJNSA_20SM100_MMA_F16BF16_SSISL_SL_fLi128ELi128ELNSA_4UMMA5MajorE1ELSQ_1ELNSP_7ScaleInE0ELSR_0EEEEEENSA_6LayoutISE_NSB_IJNSC_ILi0EEESV_SV_EEEEENSB_IJNSA_10UnderscoreESY_SY_EEEEENS7_6detail27Sm100ImplicitGemmTileTraitsINSA_13SM90_TMA_LOADENSA_14ComposedLayoutINSA_7SwizzleILi3ELi4ELi3EEENSA_18smem_ptr_flag_bitsILi16EEENSU_INSB_IJNSC_ILi64EEENSC_ILi8EEEEEENSB_IJSD_S19_EEEEEEEvEENS12_INSA_20SM90_TMA_LOAD_IM2COLES1E_vEEEENS_8epilogue10collective18CollectiveEpilogueINS1J_23Sm100TmaWarpSpecializedILi4ELi2ELi32ELb1ELb0EEEJSK_NSB_IJNSU_ISG_SD_EENSU_ISI_SD_EEEEESL_NSB_IJlNSB_IJSD_llEEESV_EEESL_S1S_NS1J_6fusion15FusionCallbacksIS1N_NS1T_17LinearCombinationISL_fSL_fLNS_15FloatRoundStyleE2EEESK_S1Q_JEEENSA_5SM1004TMEM4LOAD26SM100_TMEM_LOAD_32dp32b32xES13_NS14_INS15_ILi2ELi4ELi3EEES18_NSU_INSB_IJS1A_SI_EEENSB_IJSI_SD_EEEEEEENSA_39AutoVectorizingCopyWithAssumedAlignmentILi128EEENSA_14SM90_TMA_STOREES27_S29_S29_EEEvvEEEEvNT_6ParamsE) ;  /* 0xffffff4c02f47950 */ /* 0x000fea0003c3ffff */
        .weak           $__internal_2_$__cuda_sm10x_tcgen05_guardrail_trap_unallocated_columns_being_dealloced
        .type           $__internal_2_$__cuda_sm10x_tcgen05_guardrail_trap_unallocated_columns_being_dealloced,@function
        .size           $__internal_2_$__cuda_sm10x_tcgen05_guardrail_trap_unallocated_columns_being_dealloced,(.L_x_191 - $__internal_2_$__cuda_sm10x_tcgen05_guardrail_trap_unallocated_columns_being_dealloced)
$__internal_2_$__cuda_sm10x_tcgen05_guardrail_trap_unallocated_columns_being_dealloced:
[----:B------:R-:W-:Y:S05]  /*b030*/  BPT.TRAP 0x1 ;  /* 0x000000040000795c */ /* 0x000fea0000300000 */
[----:B------:R-:W-:-:S04]  /*b040*/  HFMA2 R3, -RZ, RZ, 0, 0 ;  /* 0x00000000ff037431 */ /* 0x000fc800000001ff */
[----:B------:R-:W-:Y:S05]  /*b050*/  RET.REL.NODEC R2 `(_ZN7cutlass13device_kernelINS_4conv6kernel13ConvUniversalINS1_16ConvProblemShapeILNS1_8OperatorE2ELi2EEENS1_10collective14CollectiveConvINS1_47MainloopSm100TmaUmmaWarpSpecializedImplicitGemmILS5_2ELi12ELi2ELi1ELi2EN4cute5tupleIJNSA_1CILi1EEESD_SD_EEEEENSB_IJNSC_ILi128EEENSB_IJSG_EEENSB_IJNSC_ILi32EEEEEEEEENS_6half_tESL_NSA_8TiledMMAINSA_8MMA_AtomIJNSA_20SM100_MMA_F16BF16_SSISL_SL_fLi128ELi128ELNSA_4UMMA5MajorE1ELSQ_1ELNSP_7ScaleInE0ELSR_0EEEEEENSA_6LayoutISE_NSB_IJNSC_ILi0EEESV_SV_EEEEENSB_IJNSA_10UnderscoreESY_SY_EEEEENS7_6detail27Sm100ImplicitGemmTileTraitsINSA_13SM90_TMA_LOADENSA_14ComposedLayoutINSA_7SwizzleILi3ELi4ELi3EEENSA_18smem_ptr_flag_bitsILi16EEENSU_INSB_IJNSC_ILi64EEENSC_ILi8EEEEEENSB_IJSD_S19_EEEEEEEvEENS12_INSA_20SM90_TMA_LOAD_IM2COLES1E_vEEEENS_8epilogue10collective18CollectiveEpilogueINS1J_23Sm100TmaWarpSpecializedILi4ELi2ELi32ELb1ELb0EEEJSK_NSB_IJNSU_ISG_SD_EENSU_ISI_SD_EEEEESL_NSB_IJlNSB_IJSD_llEEESV_EEESL_S1S_NS1J_6fusion15FusionCallbacksIS1N_NS1T_17LinearCombinationISL_fSL_fLNS_15FloatRoundStyleE2EEESK_S1Q_JEEENSA_5SM1004TMEM4LOAD26SM100_TMEM_LOAD_32dp32b32xES13_NS14_INS15_ILi2ELi4ELi3EEES18_NSU_INSB_IJS1A_SI_EEENSB_IJSI_SD_EEEEEEENSA_39AutoVectorizingCopyWithAssumedAlignmentILi128EEENSA_14SM90_TMA_STOREES27_S29_S29_EEEvvEEEEvNT_6ParamsE) ;  /* 0xffffff4c02e87950 */ /* 0x000fea0003c3ffff */
.L_x_190:
[----:B------:R-:W-:-:S00]  /*b060*/  BRA `(.L_x_190) ;  /* 0xfffffffc00fc7947 */ /* 0x000fc0000383ffff */
[----:B------:R-:W-:-:S00]  /*b070*/  NOP ;  /* 0x0000000000007918 */ /* 0x000fc00000000000 */
        /* <DEDUP_REMOVED lines=8> */
.L_x_191:


//--------------------- .nv.global.init           --------------------------
	.section	.nv.global.init,"aw",@progbits
.nv.global.init:
	.type		$str$29,@object
	.size		$str$29,($str$30 - $str$29)
$str$29:
        /*0000*/ 	.byte	0x28, 0x61, 0x64, 0x64, 0x72, 0x65, 0x73, 0x73, 0x20, 0x26, 0x20, 0x6d, 0x61, 0x73, 0x6b, 0x29
        /*0010*/ 	.byte	0x20, 0x3d, 0x3d, 0x20, 0x30, 0x00
	.type		$str$30,@object
	.size		$str$30,($str$28 - $str$30)
$str$30:
        /*0016*/ 	.byte	0x2f, 0x74, 0x6d, 0x70, 0x2f, 0x63, 0x75, 0x74, 0x6c, 0x61, 0x73, 0x73, 0x5f, 0x73, 0x77, 0x65
        /*0026*/ 	.byte	0x65, 0x70, 0x5f, 0x73, 0x72, 0x63, 0x2f, 0x69, 0x6e, 0x63, 0x6c, 0x75, 0x64, 0x65, 0x2f, 0x63
        /*0036*/ 	.byte	0x75, 0x74, 0x65, 0x2f, 0x70, 0x6f, 0x69, 0x6e, 0x74, 0x65, 0x72, 0x5f, 0x66, 0x6c, 0x61, 0x67
        /*0046*/ 	.byte	0x67, 0x65, 0x64, 0x2e, 0x68, 0x70, 0x70, 0x00
	.type		$str$28,@object
	.size		$str$28,($str$27 - $str$28)
$str$28:
        /*004e*/ 	.byte	0x2f, 0x74, 0x6d, 0x70, 0x2f, 0x63, 0x75, 0x74, 0x6c, 0x61, 0x73, 0x73, 0x5f, 0x73, 0x77, 0x65
        /*005e*/ 	.byte	0x65, 0x70, 0x5f, 0x73, 0x72, 0x63, 0x2f, 0x69, 0x6e, 0x63, 0x6c, 0x75, 0x64, 0x65, 0x2f, 0x63
        /*006e*/ 	.byte	0x75, 0x74, 0x65, 0x2f, 0x61, 0x74, 0x6f, 0x6d, 0x2f, 0x63, 0x6f, 0x70, 0x79, 0x5f, 0x74, 0x72
        /*007e*/ 	.byte	0x61, 0x69, 0x74, 0x73, 0x5f, 0x73, 0x6d, 0x31, 0x30, 0x30, 0x2e, 0x68, 0x70, 0x70, 0x00
	.type		$str$27,@object
	.size		$str$27,(__unnamed_1 - $str$27)
$str$27:
        /*008d*/ 	.byte	0x28, 0x28, 0x75, 0x69, 0x6e, 0x74, 0x33, 0x32, 0x5f, 0x74, 0x28, 0x74, 0x68, 0x72, 0x65, 0x61
        /*009d*/ 	.byte	0x64, 0x49, 0x64, 0x78, 0x2e, 0x78, 0x29, 0x20, 0x2f, 0x20, 0x33, 0x32, 0x29, 0x20, 0x25, 0x20
        /*00ad*/ 	.byte	0x34, 0x29, 0x20, 0x3d, 0x3d, 0x20, 0x28, 0x28, 0x28, 0x74, 0x6d, 0x65, 0x6d, 0x5f, 0x61, 0x64
        /*00bd*/ 	.byte	0x64, 0x72, 0x20, 0x3e, 0x3e, 0x20, 0x31, 0x36, 0x29, 0x20, 0x2f, 0x20, 0x33, 0x32, 0x29, 0x20
        /*00cd*/ 	.byte	0x25, 0x20, 0x34, 0x29, 0x00
	.type		__unnamed_1,@object
	.size		__unnamed_1,(__unnamed_2 - __unnamed_1)
__unnamed_1:
        /*00d2*/ 	.byte	0x61, 0x75, 0x74, 0x6f, 0x20, 0x63, 0x75, 0x74, 0x65, 0x3a, 0x3a, 0x61, 0x73, 0x5f, 0x70, 0x6f
        /* <DEDUP_REMOVED lines=24> */
        /*0262*/ 	.byte	0x3e, 0x3e, 0x3e, 0x3e, 0x5d, 0x00
	.type		__unnamed_2,@object
	.size		__unnamed_2,(.L_2 - __unnamed_2)
__unnamed_2:
        /* <DEDUP_REMOVED lines=42> */
        /*0508*/ 	.byte	0x3e, 0x3e, 0x5d, 0x00
.L_2:


//--------------------- .nv.shared._ZN7cutlass13device_kernelINS_4conv6kernel13ConvUniversalINS1_16ConvProblemShapeILNS1_8OperatorE2ELi2EEENS1_10collective14CollectiveConvINS1_47MainloopSm100TmaUmmaWarpSpecializedImplicitGemmILS5_2ELi12ELi2ELi1ELi2EN4cute5tupleIJNSA_1CILi1EEESD_SD_EEEEENSB_IJNSC_ILi128EEENSB_IJSG_EEENSB_IJNSC_ILi32EEEEEEEEENS_6half_tESL_NSA_8TiledMMAINSA_8MMA_AtomIJNSA_20SM100_MMA_F16BF16_SSISL_SL_fLi128ELi128ELNSA_4UMMA5MajorE1ELSQ_1ELNSP_7ScaleInE0ELSR_0EEEEEENSA_6LayoutISE_NSB_IJNSC_ILi0EEESV_SV_EEEEENSB_IJNSA_10UnderscoreESY_SY_EEEEENS7_6detail27Sm100ImplicitGemmTileTraitsINSA_13SM90_TMA_LOADENSA_14ComposedLayoutINSA_7SwizzleILi3ELi4ELi3EEENSA_18smem_ptr_flag_bitsILi16EEENSU_INSB_IJNSC_ILi64EEENSC_ILi8EEEEEENSB_IJSD_S19_EEEEEEEvEENS12_INSA_20SM90_TMA_LOAD_IM2COLES1E_vEEEENS_8epilogue10collective18CollectiveEpilogueINS1J_23Sm100TmaWarpSpecializedILi4ELi2ELi32ELb1ELb0EEEJSK_NSB_IJNSU_ISG_SD_EENSU_ISI_SD_EEEEESL_NSB_IJlNSB_IJSD_llEEESV_EEESL_S1S_NS1J_6fusion15FusionCallbacksIS1N_NS1T_17LinearCombinationISL_fSL_fLNS_15FloatRoundStyleE2EEESK_S1Q_JEEENSA_5SM1004TMEM4LOAD26SM100_TMEM_LOAD_32dp32b32xES13_NS14_INS15_ILi2ELi4ELi3EEES18_NSU_INSB_IJS1A_SI_EEENSB_IJSI_SD_EEEEEEENSA_39AutoVectorizingCopyWithAssumedAlignmentILi128EEENSA_14SM90_TMA_STOREES27_S29_S29_EEEvvEEEEvNT_6ParamsE --------------------------
	.section	.nv.shared._ZN7cutlass13device_kernelINS_4conv6kernel13ConvUniversalINS1_16ConvProblemShapeILNS1_8OperatorE2ELi2EEENS1_10collective14CollectiveConvINS1_47MainloopSm100TmaUmmaWarpSpecializedImplicitGemmILS5_2ELi12ELi2ELi1ELi2EN4cute5tupleIJNSA_1CILi1EEESD_SD_EEEEENSB_IJNSC_ILi128EEENSB_IJSG_EEENSB_IJNSC_ILi32EEEEEEEEENS_6half_tESL_NSA_8TiledMMAINSA_8MMA_AtomIJNSA_20SM100_MMA_F16BF16_SSISL_SL_fLi128ELi128ELNSA_4UMMA5MajorE1ELSQ_1ELNSP_7ScaleInE0ELSR_0EEEEEENSA_6LayoutISE_NSB_IJNSC_ILi0EEESV_SV_EEEEENSB_IJNSA_10UnderscoreESY_SY_EEEEENS7_6detail27Sm100ImplicitGemmTileTraitsINSA_13SM90_TMA_LOADENSA_14ComposedLayoutINSA_7SwizzleILi3ELi4ELi3EEENSA_18smem_ptr_flag_bitsILi16EEENSU_INSB_IJNSC_ILi64EEENSC_ILi8EEEEEENSB_IJSD_S19_EEEEEEEvEENS12_INSA_20SM90_TMA_LOAD_IM2COLES1E_vEEEENS_8epilogue10collective18CollectiveEpilogueINS1J_23Sm100TmaWarpSpecializedILi4ELi2ELi32ELb1ELb0EEEJSK_NSB_IJNSU_ISG_SD_EENSU_ISI_SD_EEEEESL_NSB_IJlNSB_IJSD_llEEESV_EEESL_S1S_NS1J_6fusion15FusionCallbacksIS1N_NS1T_17LinearCombinationISL_fSL_fLNS_15FloatRoundStyleE2EEESK_S1Q_JEEENSA_5SM1004TMEM4LOAD26SM100_TMEM_LOAD_32dp32b32xES13_NS14_INS15_ILi2ELi4ELi3EEES18_NSU_INSB_IJS1A_SI_EEENSB_IJSI_SD_EEEEEEENSA_39AutoVectorizingCopyWithAssumedAlignmentILi128EEENSA_14SM90_TMA_STOREES27_S29_S29_EEEvvEEEEvNT_6ParamsE,"aw",@nobits
	.sectionflags	@""
	.align	16
	.zero		1024


//--------------------- .nv.shared.reserved.0     --------------------------
	.section	.nv.shared.reserved.0,"aw",@nobits
	.weak		__nv_reservedSMEM_offset_0_alias
	.size		__nv_reservedSMEM_offset_0_alias, 0, 64
	.other		__nv_reservedSMEM_offset_0_alias,@"STO_CUDA_RESERVED_SHARED STV_DEFAULT"
__nv_reservedSMEM_offset_0_alias:
	.zero		0
.nv.shared.reserved.0:
	.zero		64
	.weak		__nv_reservedSMEM_tcgen05_partition
	.type		__nv_reservedSMEM_tcgen05_partition,@object
	.size		__nv_reservedSMEM_tcgen05_partition,(.L_0 - __nv_reservedSMEM_tcgen05_partition)
__nv_reservedSMEM_tcgen05_partition:
	.zero		32
.L_0:


//--------------------- .nv.global                --------------------------
	.section	.nv.global,"aw",@nobits
.nv.global:
	.type		_ZN39_INTERNAL_ac67f9e9_4_k_cu_d1194e46_36274cute1_E,@object
	.size		_ZN39_INTERNAL_ac67f9e9_4_k_cu_d1194e46_36274cute1_E,(_ZN39_INTERNAL_ac67f9e9_4_k_cu_d1194e46_36274cuda3std3__45__cpo6cbeginE - _ZN39_INTERNAL_ac67f9e9_4_k_cu_d1194e46_36274cute1_E)
_ZN39_INTERNAL_ac67f9e9_4_k_cu_d1194e46_36274cute1_E:
	.zero		1
	.type		_ZN39_INTERNAL_ac67f9e9_4_k_cu_d1194e46_36274cuda3std3__45__cpo6cbeginE,@object
	.size		_ZN39_INTERNAL_ac67f9e9_4_k_cu_d1194e46_36274cuda3std3__45__cpo6cbeginE,(_ZN39_INTERNAL_ac67f9e9_4_k_cu_d1194e46_36274cuda3std3__48in_placeE - _ZN39_INTERNAL_ac67f9e9_4_k_cu_d1194e46_36274cuda3std3__45__cpo6cbeginE)
_ZN39_INTERNAL_ac67f9e9_4_k_cu_d1194e46_36274cuda3std3__45__cpo6cbeginE:
	.zero		1
	.type		_ZN39_INTERNAL_ac67f9e9_4_k_cu_d1194e46_36274cuda3std3__48in_placeE,@object
	.size		_ZN39_INTERNAL_ac67f9e9_4_k_cu_d1194e46_36274cuda3std3__48in_placeE,(_ZN39_INTERNAL_ac67f9e9_4_k_cu_d1194e46_36274cuda3std6ranges3__45__cpo9iter_moveE - _ZN39_INTERNAL_ac67f9e9_4_k_cu_d1194e46_36274cuda3std3__48in_placeE)
_ZN39_INTERNAL_ac67f9e9_4_k_cu_d1194e46_36274cuda3std3__48in_placeE:
	.zero		1
	.type		_ZN39_INTERNAL_ac67f9e9_4_k_cu_d1194e46_36274cuda3std6ranges3__45__cpo9iter_moveE,@object
	.size		_ZN39_INTERNAL_ac67f9e9_4_k_cu_d1194e46_36274cuda3std6ranges3__45__cpo9iter_moveE,(_ZN39_INTERNAL_ac67f9e9_4_k_cu_d1194e46_36274cuda3std3__45__cpo5beginE - _ZN39_INTERNAL_ac67f9e9_4_k_cu_d1194e46_36274cuda3std6ranges3__45__cpo9iter_moveE)
_ZN39_INTERNAL_ac67f9e9_4_k_cu_d1194e46_36274cuda3std6ranges3__45__cpo9iter_moveE:
	.zero		1
	.type		_ZN39_INTERNAL_ac67f9e9_4_k_cu_d1194e46_36274cuda3std3__45__cpo5beginE,@object
	.size		_ZN39_INTERNAL_ac67f9e9_4_k_cu_d1194e46_36274cuda3std3__45__cpo5beginE,(_ZN39_INTERNAL_ac67f9e9_4_k_cu_d1194e46_36274cuda3std3__441_GLOBAL__N__ac67f9e9_4_k_cu_d1194e46_36276ignoreE - _ZN39_INTERNAL_ac67f9e9_4_k_cu_d1194e46_36274cuda3std3__45__cpo5beginE)
_ZN39_INTERNAL_ac67f9e9_4_k_cu_d1194e46_36274cuda3std3__45__cpo5beginE:
	.zero		1
	.type		_ZN39_INTERNAL_ac67f9e9_4_k_cu_d1194e46_36274cuda3std3__441_GLOBAL__N__ac67f9e9_4_k_cu_d1194e46_36276ignoreE,@object
	.size		_ZN39_INTERNAL_ac67f9e9_4_k_cu_d1194e46_36274cuda3std3__441_GLOBAL__N__ac67f9e9_4_k_cu_d1194e46_36276ignoreE,(_ZN39_INTERNAL_ac67f9e9_4_k_cu_d1194e46_36274cute7productE - _ZN39_INTERNAL_ac67f9e9_4_k_cu_d1194e46_36274cuda3std3__441_GLOBAL__N__ac67f9e9_4_k_cu_d1194e46_36276ignoreE)
_ZN39_INTERNAL_ac67f9e9_4_k_cu_d1194e46_36274cuda3std3__441_GLOBAL__N__ac67f9e9_4_k_cu_d1194e46_36276ignoreE:
	.zero		1
	.type		_ZN39_INTERNAL_ac67f9e9_4_k_cu_d1194e46_36274cute7productE,@object
	.size		_ZN39_INTERNAL_ac67f9e9_4_k_cu_d1194e46_36274cute7productE,(_ZN39_INTERNAL_ac67f9e9_4_k_cu_d1194e46_36274cuda3std3__45__cpo3endE - _ZN39_INTERNAL_ac67f9e9_4_k_cu_d1194e46_36274cute7productE)
_ZN39_INTERNAL_ac67f9e9_4_k_cu_d1194e46_36274cute7productE:
	.zero		1
	.type		_ZN39_INTERNAL_ac67f9e9_4_k_cu_d1194e46_36274cuda3std3__45__cpo3endE,@object
	.size		_ZN39_INTERNAL_ac67f9e9_4_k_cu_d1194e46_36274cuda3std3__45__cpo3endE,(_ZN39_INTERNAL_ac67f9e9_4_k_cu_d1194e46_36274cuda3std3__419piecewise_constructE - _ZN39_INTERNAL_ac67f9e9_4_k_cu_d1194e46_36274cuda3std3__45__cpo3endE)
_ZN39_INTERNAL_ac67f9e9_4_k_cu_d1194e46_36274cuda3std3__45__cpo3endE:
	.zero		1
	.type		_ZN39_INTERNAL_ac67f9e9_4_k_cu_d1194e46_36274cuda3std3__419piecewise_constructE,@object
	.size		_ZN39_INTERNAL_ac67f9e9_4_k_cu_d1194e46_36274cuda3std3__419piecewise_constructE,(_ZN39_INTERNAL_ac67f9e9_4_k_cu_d1194e46_36274cuda3std3__45__cpo4cendE - _ZN39_INTERNAL_ac67f9e9_4_k_cu_d1194e46_36274cuda3std3__419piecewise_constructE)
_ZN39_INTERNAL_ac67f9e9_4_k_cu_d1194e46_36274cuda3std3__419piecewise_constructE:
	.zero		1
	.type		_ZN39_INTERNAL_ac67f9e9_4_k_cu_d1194e46_36274cuda3std3__45__cpo4cendE,@object
	.size		_ZN39_INTERNAL_ac67f9e9_4_k_cu_d1194e46_36274cuda3std3__45__cpo4cendE,(_ZN39_INTERNAL_ac67f9e9_4_k_cu_d1194e46_36274cuda3std6ranges3__45__cpo4swapE - _ZN39_INTERNAL_ac67f9e9_4_k_cu_d1194e46_36274cuda3std3__45__cpo4cendE)
_ZN39_INTERNAL_ac67f9e9_4_k_cu_d1194e46_36274cuda3std3__45__cpo4cendE:
	.zero		1
	.type		_ZN39_INTERNAL_ac67f9e9_4_k_cu_d1194e46_36274cuda3std6ranges3__45__cpo4swapE,@object
	.size		_ZN39_INTERNAL_ac67f9e9_4_k_cu_d1194e46_36274cuda3std6ranges3__45__cpo4swapE,(.L_10 - _ZN39_INTERNAL_ac67f9e9_4_k_cu_d1194e46_36274cuda3std6ranges3__45__cpo4swapE)
_ZN39_INTERNAL_ac67f9e9_4_k_cu_d1194e46_36274cuda3std6ranges3__45__cpo4swapE:
	.zero		1
.L_10:


//--------------------- .nv.constant0._ZN7cutlass13device_kernelINS_4conv6kernel13ConvUniversalINS1_16ConvProblemShapeILNS1_8OperatorE2ELi2EEENS1_10collective14CollectiveConvINS1_47MainloopSm100TmaUmmaWarpSpecializedImplicitGemmILS5_2ELi12ELi2ELi1ELi2EN4cute5tupleIJNSA_1CILi1EEESD_SD_EEEEENSB_IJNSC_ILi128EEENSB_IJSG_EEENSB_IJNSC_ILi32EEEEEEEEENS_6half_tESL_NSA_8TiledMMAINSA_8MMA_AtomIJNSA_20SM100_MMA_F16BF16_SSISL_SL_fLi128ELi128ELNSA_4UMMA5MajorE1ELSQ_1ELNSP_7ScaleInE0ELSR_0EEEEEENSA_6LayoutISE_NSB_IJNSC_ILi0EEESV_SV_EEEEENSB_IJNSA_10UnderscoreESY_SY_EEEEENS7_6detail27Sm100ImplicitGemmTileTraitsINSA_13SM90_TMA_LOADENSA_14ComposedLayoutINSA_7SwizzleILi3ELi4ELi3EEENSA_18smem_ptr_flag_bitsILi16EEENSU_INSB_IJNSC_ILi64EEENSC_ILi8EEEEEENSB_IJSD_S19_EEEEEEEvEENS12_INSA_20SM90_TMA_LOAD_IM2COLES1E_vEEEENS_8epilogue10collective18CollectiveEpilogueINS1J_23Sm100TmaWarpSpecializedILi4ELi2ELi32ELb1ELb0EEEJSK_NSB_IJNSU_ISG_SD_EENSU_ISI_SD_EEEEESL_NSB_IJlNSB_IJSD_llEEESV_EEESL_S1S_NS1J_6fusion15FusionCallbacksIS1N_NS1T_17LinearCombinationISL_fSL_fLNS_15FloatRoundStyleE2EEESK_S1Q_JEEENSA_5SM1004TMEM4LOAD26SM100_TMEM_LOAD_32dp32b32xES13_NS14_INS15_ILi2ELi4ELi3EEES18_NSU_INSB_IJS1A_SI_EEENSB_IJSI_SD_EEEEEEENSA_39AutoVectorizingCopyWithAssumedAlignmentILi128EEENSA_14SM90_TMA_STOREES27_S29_S29_EEEvvEEEEvNT_6ParamsE --------------------------
	.section	.nv.constant0._ZN7cutlass13device_kernelINS_4conv6kernel13ConvUniversalINS1_16ConvProblemShapeILNS1_8OperatorE2ELi2EEENS1_10collective14CollectiveConvINS1_47MainloopSm100TmaUmmaWarpSpecializedImplicitGemmILS5_2ELi12ELi2ELi1ELi2EN4cute5tupleIJNSA_1CILi1EEESD_SD_EEEEENSB_IJNSC_ILi128EEENSB_IJSG_EEENSB_IJNSC_ILi32EEEEEEEEENS_6half_tESL_NSA_8TiledMMAINSA_8MMA_AtomIJNSA_20SM100_MMA_F16BF16_SSISL_SL_fLi128ELi128ELNSA_4UMMA5MajorE1ELSQ_1ELNSP_7ScaleInE0ELSR_0EEEEEENSA_6LayoutISE_NSB_IJNSC_ILi0EEESV_SV_EEEEENSB_IJNSA_10UnderscoreESY_SY_EEEEENS7_6detail27Sm100ImplicitGemmTileTraitsINSA_13SM90_TMA_LOADENSA_14ComposedLayoutINSA_7SwizzleILi3ELi4ELi3EEENSA_18smem_ptr_flag_bitsILi16EEENSU_INSB_IJNSC_ILi64EEENSC_ILi8EEEEEENSB_IJSD_S19_EEEEEEEvEENS12_INSA_20SM90_TMA_LOAD_IM2COLES1E_vEEEENS_8epilogue10collective18CollectiveEpilogueINS1J_23Sm100TmaWarpSpecializedILi4ELi2ELi32ELb1ELb0EEEJSK_NSB_IJNSU_ISG_SD_EENSU_ISI_SD_EEEEESL_NSB_IJlNSB_IJSD_llEEESV_EEESL_S1S_NS1J_6fusion15FusionCallbacksIS1N_NS1T_17LinearCombinationISL_fSL_fLNS_15FloatRoundStyleE2EEESK_S1Q_JEEENSA_5SM1004TMEM4LOAD26SM100_TMEM_LOAD_32dp32b32xES13_NS14_INS15_ILi2ELi4ELi3EEES18_NSU_INSB_IJS1A_SI_EEENSB_IJSI_SD_EEEEEEENSA_39AutoVectorizingCopyWithAssumedAlignmentILi128EEENSA_14SM90_TMA_STOREES27_S29_S29_EEEvvEEEEvNT_6ParamsE,"a",@progbits
	.sectionflags	@""
	.align	4
.nv.constant0._ZN7cutlass13device_kernelINS_4conv6kernel13ConvUniversalINS1_16ConvProblemShapeILNS1_8OperatorE2ELi2EEENS1_10collective14CollectiveConvINS1_47MainloopSm100TmaUmmaWarpSpecializedImplicitGemmILS5_2ELi12ELi2ELi1ELi2EN4cute5tupleIJNSA_1CILi1EEESD_SD_EEEEENSB_IJNSC_ILi128EEENSB_IJSG_EEENSB_IJNSC_ILi32EEEEEEEEENS_6half_tESL_NSA_8TiledMMAINSA_8MMA_AtomIJNSA_20SM100_MMA_F16BF16_SSISL_SL_fLi128ELi128ELNSA_4UMMA5MajorE1ELSQ_1ELNSP_7ScaleInE0ELSR_0EEEEEENSA_6LayoutISE_NSB_IJNSC_ILi0EEESV_SV_EEEEENSB_IJNSA_10UnderscoreESY_SY_EEEEENS7_6detail27Sm100ImplicitGemmTileTraitsINSA_13SM90_TMA_LOADENSA_14ComposedLayoutINSA_7SwizzleILi3ELi4ELi3EEENSA_18smem_ptr_flag_bitsILi16EEENSU_INSB_IJNSC_ILi64EEENSC_ILi8EEEEEENSB_IJSD_S19_EEEEEEEvEENS12_INSA_20SM90_TMA_LOAD_IM2COLES1E_vEEEENS_8epilogue10collective18CollectiveEpilogueINS1J_23Sm100TmaWarpSpecializedILi4ELi2ELi32ELb1ELb0EEEJSK_NSB_IJNSU_ISG_SD_EENSU_ISI_SD_EEEEESL_NSB_IJlNSB_IJSD_llEEESV_EEESL_S1S_NS1J_6fusion15FusionCallbacksIS1N_NS1T_17LinearCombinationISL_fSL_fLNS_15FloatRoundStyleE2EEESK_S1Q_JEEENSA_5SM1004TMEM4LOAD26SM100_TMEM_LOAD_32dp32b32xES13_NS14_INS15_ILi2ELi4ELi3EEES18_NSU_INSB_IJS1A_SI_EEENSB_IJSI_SD_EEEEEEENSA_39AutoVectorizingCopyWithAssumedAlignmentILi128EEENSA_14SM90_TMA_STOREES27_S29_S29_EEEvvEEEEvNT_6ParamsE:
	.zero		2944


//--------------------- SYMBOLS --------------------------

	.type		.nv.reservedSmem.offset0,@object
	.size		.nv.reservedSmem.offset0,0x4
	.type		.nv.reservedSmem.cap,@object
	.size		.nv.reservedSmem.cap,0x4
	.type		__assertfail,@function
